//
// Generated by NVIDIA NVVM Compiler
//
// Compiler Build ID: CL-36424714
// Cuda compilation tools, release 13.0, V13.0.88
// Based on NVVM 20.0.0
//

.version 9.0
.target sm_100
.address_size 64

	// .globl	_Z10d_printMatP6Matrix
.extern .func  (.param .b32 func_retval0) vprintf
(
	.param .b64 vprintf_param_0,
	.param .b64 vprintf_param_1
)
;
.global .align 1 .b8 $str[20] = {68, 105, 109, 32, 120, 32, 37, 100, 44, 32, 68, 105, 109, 32, 121, 32, 37, 100, 10};
.global .align 1 .b8 $str$1[5] = {37, 108, 102, 32};
.global .align 1 .b8 $str$2[2] = {10};
.global .align 1 .b8 $str$3[16] = {100, 111, 101, 115, 32, 110, 111, 116, 32, 109, 97, 116, 99, 104, 33};

.visible .entry _Z10d_printMatP6Matrix(
	.param .u64 .ptr .align 1 _Z10d_printMatP6Matrix_param_0
)
{
	.local .align 8 .b8 	__local_depot0[8];
	.reg .b64 	%SP;
	.reg .b64 	%SPL;
	.reg .pred 	%p<17>;
	.reg .b32 	%r<178>;
	.reg .b64 	%rd<187>;
	.reg .b64 	%fd<32>;

	mov.u64 	%SPL, __local_depot0;
	cvta.local.u64 	%SP, %SPL;
	ld.param.u64 	%rd6, [_Z10d_printMatP6Matrix_param_0];
	cvta.to.global.u64 	%rd1, %rd6;
	add.u64 	%rd7, %SP, 0;
	add.u64 	%rd2, %SPL, 0;
	ld.global.v2.u32 	{%r1, %r2}, [%rd1];
	st.local.v2.u32 	[%rd2], {%r2, %r1};
	mov.u64 	%rd8, $str;
	cvta.global.u64 	%rd9, %rd8;
	{ // callseq 0, 0
	.param .b64 param0;
	st.param.b64 	[param0], %rd9;
	.param .b64 param1;
	st.param.b64 	[param1], %rd7;
	.param .b32 retval0;
	call.uni (retval0), 
	vprintf, 
	(
	param0, 
	param1
	);
	ld.param.b32 	%r23, [retval0];
	} // callseq 0
	setp.lt.s32 	%p1, %r1, 1;
	@%p1 bra 	$L__BB0_23;
	setp.lt.s32 	%p2, %r2, 1;
	@%p2 bra 	$L__BB0_17;
	and.b32  	%r3, %r2, 15;
	and.b32  	%r4, %r2, 7;
	and.b32  	%r5, %r2, 3;
	and.b32  	%r38, %r2, 2147483632;
	neg.s32 	%r6, %r38;
	mov.b32 	%r171, 0;
	mov.u64 	%rd182, $str$2;
	mov.u64 	%rd163, $str$1;
$L__BB0_3:
	setp.lt.u32 	%p7, %r2, 16;
	mov.b32 	%r174, 0;
	@%p7 bra 	$L__BB0_6;
	mov.b64 	%rd186, 0;
	mov.u32 	%r172, %r6;
$L__BB0_5:
	.pragma "nounroll";
	and.b32  	%r174, %r2, 2147483632;
	cvt.u32.u64 	%r40, %rd186;
	ld.global.u64 	%rd15, [%rd1+8];
	ld.global.u32 	%r41, [%rd1+4];
	mad.lo.s32 	%r42, %r41, %r171, %r40;
	mul.wide.s32 	%rd16, %r42, 8;
	add.s64 	%rd17, %rd15, %rd16;
	ld.f64 	%fd1, [%rd17];
	st.local.f64 	[%rd2], %fd1;
	mov.u64 	%rd18, $str$1;
	cvta.global.u64 	%rd19, %rd18;
	add.u64 	%rd20, %SP, 0;
	{ // callseq 6, 0
	.param .b64 param0;
	st.param.b64 	[param0], %rd19;
	.param .b64 param1;
	st.param.b64 	[param1], %rd20;
	.param .b32 retval0;
	call.uni (retval0), 
	vprintf, 
	(
	param0, 
	param1
	);
	ld.param.b32 	%r43, [retval0];
	} // callseq 6
	ld.global.u64 	%rd21, [%rd1+8];
	ld.global.u32 	%r45, [%rd1+4];
	mul.lo.s32 	%r46, %r45, %r171;
	cvt.s64.s32 	%rd22, %r46;
	add.s64 	%rd23, %rd186, %rd22;
	shl.b64 	%rd24, %rd23, 3;
	add.s64 	%rd25, %rd21, %rd24;
	ld.f64 	%fd2, [%rd25+8];
	st.local.f64 	[%rd2], %fd2;
	{ // callseq 7, 0
	.param .b64 param0;
	st.param.b64 	[param0], %rd19;
	.param .b64 param1;
	st.param.b64 	[param1], %rd20;
	.param .b32 retval0;
	call.uni (retval0), 
	vprintf, 
	(
	param0, 
	param1
	);
	ld.param.b32 	%r47, [retval0];
	} // callseq 7
	ld.global.u64 	%rd26, [%rd1+8];
	ld.global.u32 	%r49, [%rd1+4];
	mul.lo.s32 	%r50, %r49, %r171;
	cvt.s64.s32 	%rd27, %r50;
	add.s64 	%rd28, %rd186, %rd27;
	shl.b64 	%rd29, %rd28, 3;
	add.s64 	%rd30, %rd26, %rd29;
	ld.f64 	%fd3, [%rd30+16];
	st.local.f64 	[%rd2], %fd3;
	{ // callseq 8, 0
	.param .b64 param0;
	st.param.b64 	[param0], %rd19;
	.param .b64 param1;
	st.param.b64 	[param1], %rd20;
	.param .b32 retval0;
	call.uni (retval0), 
	vprintf, 
	(
	param0, 
	param1
	);
	ld.param.b32 	%r51, [retval0];
	} // callseq 8
	ld.global.u64 	%rd31, [%rd1+8];
	ld.global.u32 	%r53, [%rd1+4];
	mul.lo.s32 	%r54, %r53, %r171;
	cvt.s64.s32 	%rd32, %r54;
	add.s64 	%rd33, %rd186, %rd32;
	shl.b64 	%rd34, %rd33, 3;
	add.s64 	%rd35, %rd31, %rd34;
	ld.f64 	%fd4, [%rd35+24];
	st.local.f64 	[%rd2], %fd4;
	{ // callseq 9, 0
	.param .b64 param0;
	st.param.b64 	[param0], %rd19;
	.param .b64 param1;
	st.param.b64 	[param1], %rd20;
	.param .b32 retval0;
	call.uni (retval0), 
	vprintf, 
	(
	param0, 
	param1
	);
	ld.param.b32 	%r55, [retval0];
	} // callseq 9
	ld.global.u64 	%rd36, [%rd1+8];
	ld.global.u32 	%r57, [%rd1+4];
	mul.lo.s32 	%r58, %r57, %r171;
	cvt.s64.s32 	%rd37, %r58;
	add.s64 	%rd38, %rd186, %rd37;
	shl.b64 	%rd39, %rd38, 3;
	add.s64 	%rd40, %rd36, %rd39;
	ld.f64 	%fd5, [%rd40+32];
	st.local.f64 	[%rd2], %fd5;
	{ // callseq 10, 0
	.param .b64 param0;
	st.param.b64 	[param0], %rd19;
	.param .b64 param1;
	st.param.b64 	[param1], %rd20;
	.param .b32 retval0;
	call.uni (retval0), 
	vprintf, 
	(
	param0, 
	param1
	);
	ld.param.b32 	%r59, [retval0];
	} // callseq 10
	ld.global.u64 	%rd41, [%rd1+8];
	ld.global.u32 	%r61, [%rd1+4];
	mul.lo.s32 	%r62, %r61, %r171;
	cvt.s64.s32 	%rd42, %r62;
	add.s64 	%rd43, %rd186, %rd42;
	shl.b64 	%rd44, %rd43, 3;
	add.s64 	%rd45, %rd41, %rd44;
	ld.f64 	%fd6, [%rd45+40];
	st.local.f64 	[%rd2], %fd6;
	{ // callseq 11, 0
	.param .b64 param0;
	st.param.b64 	[param0], %rd19;
	.param .b64 param1;
	st.param.b64 	[param1], %rd20;
	.param .b32 retval0;
	call.uni (retval0), 
	vprintf, 
	(
	param0, 
	param1
	);
	ld.param.b32 	%r63, [retval0];
	} // callseq 11
	ld.global.u64 	%rd46, [%rd1+8];
	ld.global.u32 	%r65, [%rd1+4];
	mul.lo.s32 	%r66, %r65, %r171;
	cvt.s64.s32 	%rd47, %r66;
	add.s64 	%rd48, %rd186, %rd47;
	shl.b64 	%rd49, %rd48, 3;
	add.s64 	%rd50, %rd46, %rd49;
	ld.f64 	%fd7, [%rd50+48];
	st.local.f64 	[%rd2], %fd7;
	{ // callseq 12, 0
	.param .b64 param0;
	st.param.b64 	[param0], %rd19;
	.param .b64 param1;
	st.param.b64 	[param1], %rd20;
	.param .b32 retval0;
	call.uni (retval0), 
	vprintf, 
	(
	param0, 
	param1
	);
	ld.param.b32 	%r67, [retval0];
	} // callseq 12
	ld.global.u64 	%rd51, [%rd1+8];
	ld.global.u32 	%r69, [%rd1+4];
	mul.lo.s32 	%r70, %r69, %r171;
	cvt.s64.s32 	%rd52, %r70;
	add.s64 	%rd53, %rd186, %rd52;
	shl.b64 	%rd54, %rd53, 3;
	add.s64 	%rd55, %rd51, %rd54;
	ld.f64 	%fd8, [%rd55+56];
	st.local.f64 	[%rd2], %fd8;
	{ // callseq 13, 0
	.param .b64 param0;
	st.param.b64 	[param0], %rd19;
	.param .b64 param1;
	st.param.b64 	[param1], %rd20;
	.param .b32 retval0;
	call.uni (retval0), 
	vprintf, 
	(
	param0, 
	param1
	);
	ld.param.b32 	%r71, [retval0];
	} // callseq 13
	ld.global.u64 	%rd56, [%rd1+8];
	ld.global.u32 	%r73, [%rd1+4];
	mul.lo.s32 	%r74, %r73, %r171;
	cvt.s64.s32 	%rd57, %r74;
	add.s64 	%rd58, %rd186, %rd57;
	shl.b64 	%rd59, %rd58, 3;
	add.s64 	%rd60, %rd56, %rd59;
	ld.f64 	%fd9, [%rd60+64];
	st.local.f64 	[%rd2], %fd9;
	{ // callseq 14, 0
	.param .b64 param0;
	st.param.b64 	[param0], %rd19;
	.param .b64 param1;
	st.param.b64 	[param1], %rd20;
	.param .b32 retval0;
	call.uni (retval0), 
	vprintf, 
	(
	param0, 
	param1
	);
	ld.param.b32 	%r75, [retval0];
	} // callseq 14
	ld.global.u64 	%rd61, [%rd1+8];
	ld.global.u32 	%r77, [%rd1+4];
	mul.lo.s32 	%r78, %r77, %r171;
	cvt.s64.s32 	%rd62, %r78;
	add.s64 	%rd63, %rd186, %rd62;
	shl.b64 	%rd64, %rd63, 3;
	add.s64 	%rd65, %rd61, %rd64;
	ld.f64 	%fd10, [%rd65+72];
	st.local.f64 	[%rd2], %fd10;
	{ // callseq 15, 0
	.param .b64 param0;
	st.param.b64 	[param0], %rd19;
	.param .b64 param1;
	st.param.b64 	[param1], %rd20;
	.param .b32 retval0;
	call.uni (retval0), 
	vprintf, 
	(
	param0, 
	param1
	);
	ld.param.b32 	%r79, [retval0];
	} // callseq 15
	ld.global.u64 	%rd66, [%rd1+8];
	ld.global.u32 	%r81, [%rd1+4];
	mul.lo.s32 	%r82, %r81, %r171;
	cvt.s64.s32 	%rd67, %r82;
	add.s64 	%rd68, %rd186, %rd67;
	shl.b64 	%rd69, %rd68, 3;
	add.s64 	%rd70, %rd66, %rd69;
	ld.f64 	%fd11, [%rd70+80];
	st.local.f64 	[%rd2], %fd11;
	{ // callseq 16, 0
	.param .b64 param0;
	st.param.b64 	[param0], %rd19;
	.param .b64 param1;
	st.param.b64 	[param1], %rd20;
	.param .b32 retval0;
	call.uni (retval0), 
	vprintf, 
	(
	param0, 
	param1
	);
	ld.param.b32 	%r83, [retval0];
	} // callseq 16
	ld.global.u64 	%rd71, [%rd1+8];
	ld.global.u32 	%r85, [%rd1+4];
	mul.lo.s32 	%r86, %r85, %r171;
	cvt.s64.s32 	%rd72, %r86;
	add.s64 	%rd73, %rd186, %rd72;
	shl.b64 	%rd74, %rd73, 3;
	add.s64 	%rd75, %rd71, %rd74;
	ld.f64 	%fd12, [%rd75+88];
	st.local.f64 	[%rd2], %fd12;
	{ // callseq 17, 0
	.param .b64 param0;
	st.param.b64 	[param0], %rd19;
	.param .b64 param1;
	st.param.b64 	[param1], %rd20;
	.param .b32 retval0;
	call.uni (retval0), 
	vprintf, 
	(
	param0, 
	param1
	);
	ld.param.b32 	%r87, [retval0];
	} // callseq 17
	ld.global.u64 	%rd76, [%rd1+8];
	ld.global.u32 	%r89, [%rd1+4];
	mul.lo.s32 	%r90, %r89, %r171;
	cvt.s64.s32 	%rd77, %r90;
	add.s64 	%rd78, %rd186, %rd77;
	shl.b64 	%rd79, %rd78, 3;
	add.s64 	%rd80, %rd76, %rd79;
	ld.f64 	%fd13, [%rd80+96];
	st.local.f64 	[%rd2], %fd13;
	{ // callseq 18, 0
	.param .b64 param0;
	st.param.b64 	[param0], %rd19;
	.param .b64 param1;
	st.param.b64 	[param1], %rd20;
	.param .b32 retval0;
	call.uni (retval0), 
	vprintf, 
	(
	param0, 
	param1
	);
	ld.param.b32 	%r91, [retval0];
	} // callseq 18
	ld.global.u64 	%rd81, [%rd1+8];
	ld.global.u32 	%r93, [%rd1+4];
	mul.lo.s32 	%r94, %r93, %r171;
	cvt.s64.s32 	%rd82, %r94;
	add.s64 	%rd83, %rd186, %rd82;
	shl.b64 	%rd84, %rd83, 3;
	add.s64 	%rd85, %rd81, %rd84;
	ld.f64 	%fd14, [%rd85+104];
	st.local.f64 	[%rd2], %fd14;
	{ // callseq 19, 0
	.param .b64 param0;
	st.param.b64 	[param0], %rd19;
	.param .b64 param1;
	st.param.b64 	[param1], %rd20;
	.param .b32 retval0;
	call.uni (retval0), 
	vprintf, 
	(
	param0, 
	param1
	);
	ld.param.b32 	%r95, [retval0];
	} // callseq 19
	ld.global.u64 	%rd86, [%rd1+8];
	ld.global.u32 	%r97, [%rd1+4];
	mul.lo.s32 	%r98, %r97, %r171;
	cvt.s64.s32 	%rd87, %r98;
	add.s64 	%rd88, %rd186, %rd87;
	shl.b64 	%rd89, %rd88, 3;
	add.s64 	%rd90, %rd86, %rd89;
	ld.f64 	%fd15, [%rd90+112];
	st.local.f64 	[%rd2], %fd15;
	{ // callseq 20, 0
	.param .b64 param0;
	st.param.b64 	[param0], %rd19;
	.param .b64 param1;
	st.param.b64 	[param1], %rd20;
	.param .b32 retval0;
	call.uni (retval0), 
	vprintf, 
	(
	param0, 
	param1
	);
	ld.param.b32 	%r99, [retval0];
	} // callseq 20
	ld.global.u64 	%rd91, [%rd1+8];
	ld.global.u32 	%r101, [%rd1+4];
	mul.lo.s32 	%r102, %r101, %r171;
	cvt.s64.s32 	%rd92, %r102;
	add.s64 	%rd93, %rd186, %rd92;
	shl.b64 	%rd94, %rd93, 3;
	add.s64 	%rd95, %rd91, %rd94;
	ld.f64 	%fd16, [%rd95+120];
	st.local.f64 	[%rd2], %fd16;
	{ // callseq 21, 0
	.param .b64 param0;
	st.param.b64 	[param0], %rd19;
	.param .b64 param1;
	st.param.b64 	[param1], %rd20;
	.param .b32 retval0;
	call.uni (retval0), 
	vprintf, 
	(
	param0, 
	param1
	);
	ld.param.b32 	%r103, [retval0];
	} // callseq 21
	add.s64 	%rd186, %rd186, 16;
	add.s32 	%r172, %r172, 16;
	setp.ne.s32 	%p8, %r172, 0;
	@%p8 bra 	$L__BB0_5;
$L__BB0_6:
	setp.eq.s32 	%p9, %r3, 0;
	@%p9 bra 	$L__BB0_16;
	add.s32 	%r105, %r3, -1;
	setp.lt.u32 	%p10, %r105, 7;
	@%p10 bra 	$L__BB0_9;
	ld.global.u64 	%rd96, [%rd1+8];
	ld.global.u32 	%r106, [%rd1+4];
	mad.lo.s32 	%r107, %r106, %r171, %r174;
	mul.wide.s32 	%rd97, %r107, 8;
	add.s64 	%rd98, %rd96, %rd97;
	ld.f64 	%fd17, [%rd98];
	st.local.f64 	[%rd2], %fd17;
	cvta.global.u64 	%rd100, %rd163;
	{ // callseq 22, 0
	.param .b64 param0;
	st.param.b64 	[param0], %rd100;
	.param .b64 param1;
	st.param.b64 	[param1], %rd7;
	.param .b32 retval0;
	call.uni (retval0), 
	vprintf, 
	(
	param0, 
	param1
	);
	ld.param.b32 	%r108, [retval0];
	} // callseq 22
	ld.global.u64 	%rd102, [%rd1+8];
	ld.global.u32 	%r110, [%rd1+4];
	mul.lo.s32 	%r111, %r110, %r171;
	cvt.s64.s32 	%rd103, %r111;
	cvt.u64.u32 	%rd104, %r174;
	add.s64 	%rd105, %rd103, %rd104;
	shl.b64 	%rd106, %rd105, 3;
	add.s64 	%rd107, %rd102, %rd106;
	ld.f64 	%fd18, [%rd107+8];
	st.local.f64 	[%rd2], %fd18;
	{ // callseq 23, 0
	.param .b64 param0;
	st.param.b64 	[param0], %rd100;
	.param .b64 param1;
	st.param.b64 	[param1], %rd7;
	.param .b32 retval0;
	call.uni (retval0), 
	vprintf, 
	(
	param0, 
	param1
	);
	ld.param.b32 	%r112, [retval0];
	} // callseq 23
	ld.global.u64 	%rd108, [%rd1+8];
	ld.global.u32 	%r114, [%rd1+4];
	mul.lo.s32 	%r115, %r114, %r171;
	cvt.s64.s32 	%rd109, %r115;
	add.s64 	%rd110, %rd109, %rd104;
	shl.b64 	%rd111, %rd110, 3;
	add.s64 	%rd112, %rd108, %rd111;
	ld.f64 	%fd19, [%rd112+16];
	st.local.f64 	[%rd2], %fd19;
	{ // callseq 24, 0
	.param .b64 param0;
	st.param.b64 	[param0], %rd100;
	.param .b64 param1;
	st.param.b64 	[param1], %rd7;
	.param .b32 retval0;
	call.uni (retval0), 
	vprintf, 
	(
	param0, 
	param1
	);
	ld.param.b32 	%r116, [retval0];
	} // callseq 24
	ld.global.u64 	%rd113, [%rd1+8];
	ld.global.u32 	%r118, [%rd1+4];
	mul.lo.s32 	%r119, %r118, %r171;
	cvt.s64.s32 	%rd114, %r119;
	add.s64 	%rd115, %rd114, %rd104;
	shl.b64 	%rd116, %rd115, 3;
	add.s64 	%rd117, %rd113, %rd116;
	ld.f64 	%fd20, [%rd117+24];
	st.local.f64 	[%rd2], %fd20;
	{ // callseq 25, 0
	.param .b64 param0;
	st.param.b64 	[param0], %rd100;
	.param .b64 param1;
	st.param.b64 	[param1], %rd7;
	.param .b32 retval0;
	call.uni (retval0), 
	vprintf, 
	(
	param0, 
	param1
	);
	ld.param.b32 	%r120, [retval0];
	} // callseq 25
	ld.global.u64 	%rd118, [%rd1+8];
	ld.global.u32 	%r122, [%rd1+4];
	mul.lo.s32 	%r123, %r122, %r171;
	cvt.s64.s32 	%rd119, %r123;
	add.s64 	%rd120, %rd119, %rd104;
	shl.b64 	%rd121, %rd120, 3;
	add.s64 	%rd122, %rd118, %rd121;
	ld.f64 	%fd21, [%rd122+32];
	st.local.f64 	[%rd2], %fd21;
	{ // callseq 26, 0
	.param .b64 param0;
	st.param.b64 	[param0], %rd100;
	.param .b64 param1;
	st.param.b64 	[param1], %rd7;
	.param .b32 retval0;
	call.uni (retval0), 
	vprintf, 
	(
	param0, 
	param1
	);
	ld.param.b32 	%r124, [retval0];
	} // callseq 26
	ld.global.u64 	%rd123, [%rd1+8];
	ld.global.u32 	%r126, [%rd1+4];
	mul.lo.s32 	%r127, %r126, %r171;
	cvt.s64.s32 	%rd124, %r127;
	add.s64 	%rd125, %rd124, %rd104;
	shl.b64 	%rd126, %rd125, 3;
	add.s64 	%rd127, %rd123, %rd126;
	ld.f64 	%fd22, [%rd127+40];
	st.local.f64 	[%rd2], %fd22;
	{ // callseq 27, 0
	.param .b64 param0;
	st.param.b64 	[param0], %rd100;
	.param .b64 param1;
	st.param.b64 	[param1], %rd7;
	.param .b32 retval0;
	call.uni (retval0), 
	vprintf, 
	(
	param0, 
	param1
	);
	ld.param.b32 	%r128, [retval0];
	} // callseq 27
	ld.global.u64 	%rd128, [%rd1+8];
	ld.global.u32 	%r130, [%rd1+4];
	mul.lo.s32 	%r131, %r130, %r171;
	cvt.s64.s32 	%rd129, %r131;
	add.s64 	%rd130, %rd129, %rd104;
	shl.b64 	%rd131, %rd130, 3;
	add.s64 	%rd132, %rd128, %rd131;
	ld.f64 	%fd23, [%rd132+48];
	st.local.f64 	[%rd2], %fd23;
	{ // callseq 28, 0
	.param .b64 param0;
	st.param.b64 	[param0], %rd100;
	.param .b64 param1;
	st.param.b64 	[param1], %rd7;
	.param .b32 retval0;
	call.uni (retval0), 
	vprintf, 
	(
	param0, 
	param1
	);
	ld.param.b32 	%r132, [retval0];
	} // callseq 28
	ld.global.u64 	%rd133, [%rd1+8];
	ld.global.u32 	%r134, [%rd1+4];
	mul.lo.s32 	%r135, %r134, %r171;
	cvt.s64.s32 	%rd134, %r135;
	add.s64 	%rd135, %rd134, %rd104;
	shl.b64 	%rd136, %rd135, 3;
	add.s64 	%rd137, %rd133, %rd136;
	ld.f64 	%fd24, [%rd137+56];
	st.local.f64 	[%rd2], %fd24;
	{ // callseq 29, 0
	.param .b64 param0;
	st.param.b64 	[param0], %rd100;
	.param .b64 param1;
	st.param.b64 	[param1], %rd7;
	.param .b32 retval0;
	call.uni (retval0), 
	vprintf, 
	(
	param0, 
	param1
	);
	ld.param.b32 	%r136, [retval0];
	} // callseq 29
	add.s32 	%r174, %r174, 8;
$L__BB0_9:
	setp.eq.s32 	%p11, %r4, 0;
	@%p11 bra 	$L__BB0_16;
	add.s32 	%r138, %r4, -1;
	setp.lt.u32 	%p12, %r138, 3;
	@%p12 bra 	$L__BB0_12;
	ld.global.u64 	%rd138, [%rd1+8];
	ld.global.u32 	%r139, [%rd1+4];
	mad.lo.s32 	%r140, %r139, %r171, %r174;
	mul.wide.s32 	%rd139, %r140, 8;
	add.s64 	%rd140, %rd138, %rd139;
	ld.f64 	%fd25, [%rd140];
	st.local.f64 	[%rd2], %fd25;
	cvta.global.u64 	%rd142, %rd163;
	{ // callseq 30, 0
	.param .b64 param0;
	st.param.b64 	[param0], %rd142;
	.param .b64 param1;
	st.param.b64 	[param1], %rd7;
	.param .b32 retval0;
	call.uni (retval0), 
	vprintf, 
	(
	param0, 
	param1
	);
	ld.param.b32 	%r141, [retval0];
	} // callseq 30
	ld.global.u64 	%rd144, [%rd1+8];
	ld.global.u32 	%r143, [%rd1+4];
	mul.lo.s32 	%r144, %r143, %r171;
	cvt.s64.s32 	%rd145, %r144;
	cvt.u64.u32 	%rd146, %r174;
	add.s64 	%rd147, %rd145, %rd146;
	shl.b64 	%rd148, %rd147, 3;
	add.s64 	%rd149, %rd144, %rd148;
	ld.f64 	%fd26, [%rd149+8];
	st.local.f64 	[%rd2], %fd26;
	{ // callseq 31, 0
	.param .b64 param0;
	st.param.b64 	[param0], %rd142;
	.param .b64 param1;
	st.param.b64 	[param1], %rd7;
	.param .b32 retval0;
	call.uni (retval0), 
	vprintf, 
	(
	param0, 
	param1
	);
	ld.param.b32 	%r145, [retval0];
	} // callseq 31
	ld.global.u64 	%rd150, [%rd1+8];
	ld.global.u32 	%r147, [%rd1+4];
	mul.lo.s32 	%r148, %r147, %r171;
	cvt.s64.s32 	%rd151, %r148;
	add.s64 	%rd152, %rd151, %rd146;
	shl.b64 	%rd153, %rd152, 3;
	add.s64 	%rd154, %rd150, %rd153;
	ld.f64 	%fd27, [%rd154+16];
	st.local.f64 	[%rd2], %fd27;
	{ // callseq 32, 0
	.param .b64 param0;
	st.param.b64 	[param0], %rd142;
	.param .b64 param1;
	st.param.b64 	[param1], %rd7;
	.param .b32 retval0;
	call.uni (retval0), 
	vprintf, 
	(
	param0, 
	param1
	);
	ld.param.b32 	%r149, [retval0];
	} // callseq 32
	ld.global.u64 	%rd155, [%rd1+8];
	ld.global.u32 	%r151, [%rd1+4];
	mul.lo.s32 	%r152, %r151, %r171;
	cvt.s64.s32 	%rd156, %r152;
	add.s64 	%rd157, %rd156, %rd146;
	shl.b64 	%rd158, %rd157, 3;
	add.s64 	%rd159, %rd155, %rd158;
	ld.f64 	%fd28, [%rd159+24];
	st.local.f64 	[%rd2], %fd28;
	{ // callseq 33, 0
	.param .b64 param0;
	st.param.b64 	[param0], %rd142;
	.param .b64 param1;
	st.param.b64 	[param1], %rd7;
	.param .b32 retval0;
	call.uni (retval0), 
	vprintf, 
	(
	param0, 
	param1
	);
	ld.param.b32 	%r153, [retval0];
	} // callseq 33
	add.s32 	%r174, %r174, 4;
$L__BB0_12:
	setp.eq.s32 	%p13, %r5, 0;
	@%p13 bra 	$L__BB0_16;
	setp.eq.s32 	%p14, %r5, 1;
	ld.global.u64 	%rd160, [%rd1+8];
	ld.global.u32 	%r155, [%rd1+4];
	mad.lo.s32 	%r156, %r155, %r171, %r174;
	mul.wide.s32 	%rd161, %r156, 8;
	add.s64 	%rd162, %rd160, %rd161;
	ld.f64 	%fd29, [%rd162];
	st.local.f64 	[%rd2], %fd29;
	cvta.global.u64 	%rd164, %rd163;
	{ // callseq 34, 0
	.param .b64 param0;
	st.param.b64 	[param0], %rd164;
	.param .b64 param1;
	st.param.b64 	[param1], %rd7;
	.param .b32 retval0;
	call.uni (retval0), 
	vprintf, 
	(
	param0, 
	param1
	);
	ld.param.b32 	%r157, [retval0];
	} // callseq 34
	@%p14 bra 	$L__BB0_16;
	setp.eq.s32 	%p15, %r5, 2;
	ld.global.u64 	%rd166, [%rd1+8];
	ld.global.u32 	%r159, [%rd1+4];
	mul.lo.s32 	%r160, %r159, %r171;
	cvt.s64.s32 	%rd167, %r160;
	cvt.u64.u32 	%rd5, %r174;
	add.s64 	%rd168, %rd167, %rd5;
	shl.b64 	%rd169, %rd168, 3;
	add.s64 	%rd170, %rd166, %rd169;
	ld.f64 	%fd30, [%rd170+8];
	st.local.f64 	[%rd2], %fd30;
	cvta.global.u64 	%rd172, %rd163;
	{ // callseq 35, 0
	.param .b64 param0;
	st.param.b64 	[param0], %rd172;
	.param .b64 param1;
	st.param.b64 	[param1], %rd7;
	.param .b32 retval0;
	call.uni (retval0), 
	vprintf, 
	(
	param0, 
	param1
	);
	ld.param.b32 	%r161, [retval0];
	} // callseq 35
	@%p15 bra 	$L__BB0_16;
	ld.global.u64 	%rd174, [%rd1+8];
	ld.global.u32 	%r163, [%rd1+4];
	mul.lo.s32 	%r164, %r163, %r171;
	cvt.s64.s32 	%rd175, %r164;
	add.s64 	%rd176, %rd175, %rd5;
	shl.b64 	%rd177, %rd176, 3;
	add.s64 	%rd178, %rd174, %rd177;
	ld.f64 	%fd31, [%rd178+16];
	st.local.f64 	[%rd2], %fd31;
	cvta.global.u64 	%rd180, %rd163;
	{ // callseq 36, 0
	.param .b64 param0;
	st.param.b64 	[param0], %rd180;
	.param .b64 param1;
	st.param.b64 	[param1], %rd7;
	.param .b32 retval0;
	call.uni (retval0), 
	vprintf, 
	(
	param0, 
	param1
	);
	ld.param.b32 	%r165, [retval0];
	} // callseq 36
$L__BB0_16:
	cvta.global.u64 	%rd183, %rd182;
	{ // callseq 37, 0
	.param .b64 param0;
	st.param.b64 	[param0], %rd183;
	.param .b64 param1;
	st.param.b64 	[param1], 0;
	.param .b32 retval0;
	call.uni (retval0), 
	vprintf, 
	(
	param0, 
	param1
	);
	ld.param.b32 	%r167, [retval0];
	} // callseq 37
	add.s32 	%r171, %r171, 1;
	setp.eq.s32 	%p16, %r171, %r1;
	@%p16 bra 	$L__BB0_23;
	bra.uni 	$L__BB0_3;
$L__BB0_17:
	and.b32  	%r17, %r1, 3;
	setp.lt.u32 	%p3, %r1, 4;
	@%p3 bra 	$L__BB0_20;
	and.b32  	%r18, %r1, 2147483644;
	mov.b32 	%r176, 0;
	mov.u64 	%rd10, $str$2;
$L__BB0_19:
	cvta.global.u64 	%rd11, %rd10;
	{ // callseq 1, 0
	.param .b64 param0;
	st.param.b64 	[param0], %rd11;
	.param .b64 param1;
	st.param.b64 	[param1], 0;
	.param .b32 retval0;
	call.uni (retval0), 
	vprintf, 
	(
	param0, 
	param1
	);
	ld.param.b32 	%r26, [retval0];
	} // callseq 1
	{ // callseq 2, 0
	.param .b64 param0;
	st.param.b64 	[param0], %rd11;
	.param .b64 param1;
	st.param.b64 	[param1], 0;
	.param .b32 retval0;
	call.uni (retval0), 
	vprintf, 
	(
	param0, 
	param1
	);
	ld.param.b32 	%r28, [retval0];
	} // callseq 2
	{ // callseq 3, 0
	.param .b64 param0;
	st.param.b64 	[param0], %rd11;
	.param .b64 param1;
	st.param.b64 	[param1], 0;
	.param .b32 retval0;
	call.uni (retval0), 
	vprintf, 
	(
	param0, 
	param1
	);
	ld.param.b32 	%r30, [retval0];
	} // callseq 3
	{ // callseq 4, 0
	.param .b64 param0;
	st.param.b64 	[param0], %rd11;
	.param .b64 param1;
	st.param.b64 	[param1], 0;
	.param .b32 retval0;
	call.uni (retval0), 
	vprintf, 
	(
	param0, 
	param1
	);
	ld.param.b32 	%r32, [retval0];
	} // callseq 4
	add.s32 	%r176, %r176, 4;
	setp.ne.s32 	%p4, %r176, %r18;
	@%p4 bra 	$L__BB0_19;
$L__BB0_20:
	setp.eq.s32 	%p5, %r17, 0;
	@%p5 bra 	$L__BB0_23;
	mov.b32 	%r177, 0;
	mov.u64 	%rd12, $str$2;
$L__BB0_22:
	.pragma "nounroll";
	cvta.global.u64 	%rd13, %rd12;
	{ // callseq 5, 0
	.param .b64 param0;
	st.param.b64 	[param0], %rd13;
	.param .b64 param1;
	st.param.b64 	[param1], 0;
	.param .b32 retval0;
	call.uni (retval0), 
	vprintf, 
	(
	param0, 
	param1
	);
	ld.param.b32 	%r35, [retval0];
	} // callseq 5
	add.s32 	%r177, %r177, 1;
	setp.ne.s32 	%p6, %r177, %r17;
	@%p6 bra 	$L__BB0_22;
$L__BB0_23:
	mov.u64 	%rd184, $str$2;
	cvta.global.u64 	%rd185, %rd184;
	{ // callseq 38, 0
	.param .b64 param0;
	st.param.b64 	[param0], %rd185;
	.param .b64 param1;
	st.param.b64 	[param1], 0;
	.param .b32 retval0;
	call.uni (retval0), 
	vprintf, 
	(
	param0, 
	param1
	);
	ld.param.b32 	%r169, [retval0];
	} // callseq 38
	ret;

}
	// .globl	_Z9d_multMatP6MatrixS0_S0_
.visible .entry _Z9d_multMatP6MatrixS0_S0_(
	.param .u64 .ptr .align 1 _Z9d_multMatP6MatrixS0_S0__param_0,
	.param .u64 .ptr .align 1 _Z9d_multMatP6MatrixS0_S0__param_1,
	.param .u64 .ptr .align 1 _Z9d_multMatP6MatrixS0_S0__param_2
)
{
	.reg .pred 	%p<24>;
	.reg .b32 	%r<198>;
	.reg .b64 	%rd<144>;
	.reg .b64 	%fd<62>;

	ld.param.u64 	%rd7, [_Z9d_multMatP6MatrixS0_S0__param_0];
	ld.param.u64 	%rd8, [_Z9d_multMatP6MatrixS0_S0__param_1];
	ld.param.u64 	%rd9, [_Z9d_multMatP6MatrixS0_S0__param_2];
	cvta.to.global.u64 	%rd1, %rd9;
	cvta.to.global.u64 	%rd2, %rd8;
	cvta.to.global.u64 	%rd3, %rd7;
	ld.global.v2.u32 	{%r1, %r2}, [%rd3];
	ld.global.v2.u32 	{%r3, %r53}, [%rd2];
	setp.ne.s32 	%p1, %r1, %r53;
	@%p1 bra 	$L__BB1_34;
	setp.lt.s32 	%p2, %r2, 1;
	@%p2 bra 	$L__BB1_35;
	setp.lt.s32 	%p3, %r3, 1;
	@%p3 bra 	$L__BB1_35;
	setp.lt.s32 	%p4, %r1, 1;
	@%p4 bra 	$L__BB1_19;
	and.b32  	%r4, %r1, 7;
	and.b32  	%r5, %r1, 2147483640;
	and.b32  	%r6, %r1, 1;
	neg.s32 	%r7, %r5;
	mov.b32 	%r177, 0;
$L__BB1_5:
	mov.b32 	%r178, 0;
$L__BB1_6:
	setp.lt.u32 	%p15, %r1, 8;
	ld.global.u64 	%rd4, [%rd3+8];
	ld.global.u32 	%r10, [%rd3+4];
	ld.global.u64 	%rd5, [%rd2+8];
	ld.global.u32 	%r152, [%rd2+4];
	mul.lo.s32 	%r11, %r152, %r178;
	mov.b32 	%r187, 0;
	mov.u32 	%r192, %r187;
	@%p15 bra 	$L__BB1_9;
	shl.b32 	%r12, %r10, 3;
	add.s64 	%rd6, %rd5, 32;
	mov.b32 	%r192, 0;
	mov.u32 	%r179, %r11;
	mov.u32 	%r180, %r177;
	mov.u32 	%r181, %r7;
$L__BB1_8:
	.pragma "nounroll";
	mul.wide.s32 	%rd111, %r179, 8;
	add.s64 	%rd112, %rd6, %rd111;
	mul.wide.s32 	%rd113, %r180, 8;
	add.s64 	%rd114, %rd4, %rd113;
	ld.f64 	%fd1, [%rd114];
	ld.f64 	%fd2, [%rd112+-32];
	cvt.rn.f64.s32 	%fd3, %r192;
	fma.rn.f64 	%fd4, %fd1, %fd2, %fd3;
	cvt.rzi.s32.f64 	%r154, %fd4;
	mul.wide.s32 	%rd115, %r10, 8;
	add.s64 	%rd116, %rd114, %rd115;
	ld.f64 	%fd5, [%rd116];
	ld.f64 	%fd6, [%rd112+-24];
	cvt.rn.f64.s32 	%fd7, %r154;
	fma.rn.f64 	%fd8, %fd5, %fd6, %fd7;
	cvt.rzi.s32.f64 	%r155, %fd8;
	add.s64 	%rd117, %rd116, %rd115;
	ld.f64 	%fd9, [%rd117];
	ld.f64 	%fd10, [%rd112+-16];
	cvt.rn.f64.s32 	%fd11, %r155;
	fma.rn.f64 	%fd12, %fd9, %fd10, %fd11;
	cvt.rzi.s32.f64 	%r156, %fd12;
	add.s64 	%rd118, %rd117, %rd115;
	ld.f64 	%fd13, [%rd118];
	ld.f64 	%fd14, [%rd112+-8];
	cvt.rn.f64.s32 	%fd15, %r156;
	fma.rn.f64 	%fd16, %fd13, %fd14, %fd15;
	cvt.rzi.s32.f64 	%r157, %fd16;
	add.s64 	%rd119, %rd118, %rd115;
	ld.f64 	%fd17, [%rd119];
	ld.f64 	%fd18, [%rd112];
	cvt.rn.f64.s32 	%fd19, %r157;
	fma.rn.f64 	%fd20, %fd17, %fd18, %fd19;
	cvt.rzi.s32.f64 	%r158, %fd20;
	add.s64 	%rd120, %rd119, %rd115;
	ld.f64 	%fd21, [%rd120];
	ld.f64 	%fd22, [%rd112+8];
	cvt.rn.f64.s32 	%fd23, %r158;
	fma.rn.f64 	%fd24, %fd21, %fd22, %fd23;
	cvt.rzi.s32.f64 	%r159, %fd24;
	add.s64 	%rd121, %rd120, %rd115;
	ld.f64 	%fd25, [%rd121];
	ld.f64 	%fd26, [%rd112+16];
	cvt.rn.f64.s32 	%fd27, %r159;
	fma.rn.f64 	%fd28, %fd25, %fd26, %fd27;
	cvt.rzi.s32.f64 	%r160, %fd28;
	add.s64 	%rd122, %rd121, %rd115;
	ld.f64 	%fd29, [%rd122];
	ld.f64 	%fd30, [%rd112+24];
	cvt.rn.f64.s32 	%fd31, %r160;
	fma.rn.f64 	%fd32, %fd29, %fd30, %fd31;
	cvt.rzi.s32.f64 	%r192, %fd32;
	add.s32 	%r181, %r181, 8;
	add.s32 	%r180, %r180, %r12;
	add.s32 	%r179, %r179, 8;
	setp.ne.s32 	%p16, %r181, 0;
	mov.u32 	%r187, %r5;
	@%p16 bra 	$L__BB1_8;
$L__BB1_9:
	setp.eq.s32 	%p17, %r4, 0;
	@%p17 bra 	$L__BB1_17;
	add.s32 	%r162, %r4, -1;
	setp.lt.u32 	%p18, %r162, 3;
	@%p18 bra 	$L__BB1_12;
	mad.lo.s32 	%r163, %r10, %r187, %r177;
	mul.wide.s32 	%rd123, %r163, 8;
	add.s64 	%rd124, %rd4, %rd123;
	ld.f64 	%fd33, [%rd124];
	add.s32 	%r164, %r11, %r187;
	mul.wide.s32 	%rd125, %r164, 8;
	add.s64 	%rd126, %rd5, %rd125;
	ld.f64 	%fd34, [%rd126];
	cvt.rn.f64.s32 	%fd35, %r192;
	fma.rn.f64 	%fd36, %fd33, %fd34, %fd35;
	cvt.rzi.s32.f64 	%r165, %fd36;
	mul.wide.s32 	%rd127, %r10, 8;
	add.s64 	%rd128, %rd124, %rd127;
	ld.f64 	%fd37, [%rd128];
	ld.f64 	%fd38, [%rd126+8];
	cvt.rn.f64.s32 	%fd39, %r165;
	fma.rn.f64 	%fd40, %fd37, %fd38, %fd39;
	cvt.rzi.s32.f64 	%r166, %fd40;
	add.s64 	%rd129, %rd128, %rd127;
	ld.f64 	%fd41, [%rd129];
	ld.f64 	%fd42, [%rd126+16];
	cvt.rn.f64.s32 	%fd43, %r166;
	fma.rn.f64 	%fd44, %fd41, %fd42, %fd43;
	cvt.rzi.s32.f64 	%r167, %fd44;
	add.s64 	%rd130, %rd129, %rd127;
	ld.f64 	%fd45, [%rd130];
	ld.f64 	%fd46, [%rd126+24];
	cvt.rn.f64.s32 	%fd47, %r167;
	fma.rn.f64 	%fd48, %fd45, %fd46, %fd47;
	cvt.rzi.s32.f64 	%r192, %fd48;
	add.s32 	%r187, %r187, 4;
$L__BB1_12:
	and.b32  	%r169, %r1, 3;
	setp.eq.s32 	%p19, %r169, 0;
	@%p19 bra 	$L__BB1_17;
	setp.eq.s32 	%p20, %r169, 1;
	@%p20 bra 	$L__BB1_15;
	mad.lo.s32 	%r170, %r10, %r187, %r177;
	mul.wide.s32 	%rd131, %r170, 8;
	add.s64 	%rd132, %rd4, %rd131;
	ld.f64 	%fd49, [%rd132];
	add.s32 	%r171, %r11, %r187;
	mul.wide.s32 	%rd133, %r171, 8;
	add.s64 	%rd134, %rd5, %rd133;
	ld.f64 	%fd50, [%rd134];
	cvt.rn.f64.s32 	%fd51, %r192;
	fma.rn.f64 	%fd52, %fd49, %fd50, %fd51;
	cvt.rzi.s32.f64 	%r172, %fd52;
	mul.wide.s32 	%rd135, %r10, 8;
	add.s64 	%rd136, %rd132, %rd135;
	ld.f64 	%fd53, [%rd136];
	ld.f64 	%fd54, [%rd134+8];
	cvt.rn.f64.s32 	%fd55, %r172;
	fma.rn.f64 	%fd56, %fd53, %fd54, %fd55;
	cvt.rzi.s32.f64 	%r192, %fd56;
	add.s32 	%r187, %r187, 2;
$L__BB1_15:
	setp.eq.s32 	%p21, %r6, 0;
	@%p21 bra 	$L__BB1_17;
	mad.lo.s32 	%r173, %r10, %r187, %r177;
	mul.wide.s32 	%rd137, %r173, 8;
	add.s64 	%rd138, %rd4, %rd137;
	ld.f64 	%fd57, [%rd138];
	add.s32 	%r174, %r11, %r187;
	mul.wide.s32 	%rd139, %r174, 8;
	add.s64 	%rd140, %rd5, %rd139;
	ld.f64 	%fd58, [%rd140];
	cvt.rn.f64.s32 	%fd59, %r192;
	fma.rn.f64 	%fd60, %fd57, %fd58, %fd59;
	cvt.rzi.s32.f64 	%r192, %fd60;
$L__BB1_17:
	cvt.rn.f64.s32 	%fd61, %r192;
	ld.global.u64 	%rd141, [%rd1+8];
	ld.global.u32 	%r175, [%rd1+4];
	mad.lo.s32 	%r176, %r175, %r178, %r177;
	mul.wide.s32 	%rd142, %r176, 8;
	add.s64 	%rd143, %rd141, %rd142;
	st.f64 	[%rd143], %fd61;
	add.s32 	%r178, %r178, 1;
	setp.ne.s32 	%p22, %r178, %r3;
	@%p22 bra 	$L__BB1_6;
	add.s32 	%r177, %r177, 1;
	setp.eq.s32 	%p23, %r177, %r2;
	@%p23 bra 	$L__BB1_35;
	bra.uni 	$L__BB1_5;
$L__BB1_19:
	and.b32  	%r38, %r3, 15;
	add.s32 	%r39, %r38, -1;
	and.b32  	%r40, %r3, 7;
	add.s32 	%r41, %r40, -1;
	and.b32  	%r42, %r3, 2147483632;
	and.b32  	%r43, %r3, 3;
	mov.b32 	%r193, 0;
$L__BB1_20:
	setp.lt.u32 	%p5, %r3, 16;
	mov.b32 	%r196, 0;
	@%p5 bra 	$L__BB1_23;
	mov.b32 	%r194, 0;
$L__BB1_22:
	.pragma "nounroll";
	ld.global.u64 	%rd12, [%rd1+8];
	ld.global.u32 	%r59, [%rd1+4];
	mad.lo.s32 	%r60, %r59, %r194, %r193;
	mul.wide.s32 	%rd13, %r60, 8;
	add.s64 	%rd14, %rd12, %rd13;
	mov.b64 	%rd15, 0;
	st.u64 	[%rd14], %rd15;
	ld.global.u64 	%rd16, [%rd1+8];
	ld.global.u32 	%r61, [%rd1+4];
	mad.lo.s32 	%r62, %r61, %r194, %r61;
	add.s32 	%r63, %r62, %r193;
	mul.wide.s32 	%rd17, %r63, 8;
	add.s64 	%rd18, %rd16, %rd17;
	st.u64 	[%rd18], %rd15;
	add.s32 	%r64, %r194, 2;
	ld.global.u64 	%rd19, [%rd1+8];
	ld.global.u32 	%r65, [%rd1+4];
	mad.lo.s32 	%r66, %r65, %r64, %r193;
	mul.wide.s32 	%rd20, %r66, 8;
	add.s64 	%rd21, %rd19, %rd20;
	st.u64 	[%rd21], %rd15;
	add.s32 	%r67, %r194, 3;
	ld.global.u64 	%rd22, [%rd1+8];
	ld.global.u32 	%r68, [%rd1+4];
	mad.lo.s32 	%r69, %r68, %r67, %r193;
	mul.wide.s32 	%rd23, %r69, 8;
	add.s64 	%rd24, %rd22, %rd23;
	st.u64 	[%rd24], %rd15;
	add.s32 	%r70, %r194, 4;
	ld.global.u64 	%rd25, [%rd1+8];
	ld.global.u32 	%r71, [%rd1+4];
	mad.lo.s32 	%r72, %r71, %r70, %r193;
	mul.wide.s32 	%rd26, %r72, 8;
	add.s64 	%rd27, %rd25, %rd26;
	st.u64 	[%rd27], %rd15;
	add.s32 	%r73, %r194, 5;
	ld.global.u64 	%rd28, [%rd1+8];
	ld.global.u32 	%r74, [%rd1+4];
	mad.lo.s32 	%r75, %r74, %r73, %r193;
	mul.wide.s32 	%rd29, %r75, 8;
	add.s64 	%rd30, %rd28, %rd29;
	st.u64 	[%rd30], %rd15;
	add.s32 	%r76, %r194, 6;
	ld.global.u64 	%rd31, [%rd1+8];
	ld.global.u32 	%r77, [%rd1+4];
	mad.lo.s32 	%r78, %r77, %r76, %r193;
	mul.wide.s32 	%rd32, %r78, 8;
	add.s64 	%rd33, %rd31, %rd32;
	st.u64 	[%rd33], %rd15;
	add.s32 	%r79, %r194, 7;
	ld.global.u64 	%rd34, [%rd1+8];
	ld.global.u32 	%r80, [%rd1+4];
	mad.lo.s32 	%r81, %r80, %r79, %r193;
	mul.wide.s32 	%rd35, %r81, 8;
	add.s64 	%rd36, %rd34, %rd35;
	st.u64 	[%rd36], %rd15;
	add.s32 	%r82, %r194, 8;
	ld.global.u64 	%rd37, [%rd1+8];
	ld.global.u32 	%r83, [%rd1+4];
	mad.lo.s32 	%r84, %r83, %r82, %r193;
	mul.wide.s32 	%rd38, %r84, 8;
	add.s64 	%rd39, %rd37, %rd38;
	st.u64 	[%rd39], %rd15;
	add.s32 	%r85, %r194, 9;
	ld.global.u64 	%rd40, [%rd1+8];
	ld.global.u32 	%r86, [%rd1+4];
	mad.lo.s32 	%r87, %r86, %r85, %r193;
	mul.wide.s32 	%rd41, %r87, 8;
	add.s64 	%rd42, %rd40, %rd41;
	st.u64 	[%rd42], %rd15;
	add.s32 	%r88, %r194, 10;
	ld.global.u64 	%rd43, [%rd1+8];
	ld.global.u32 	%r89, [%rd1+4];
	mad.lo.s32 	%r90, %r89, %r88, %r193;
	mul.wide.s32 	%rd44, %r90, 8;
	add.s64 	%rd45, %rd43, %rd44;
	st.u64 	[%rd45], %rd15;
	add.s32 	%r91, %r194, 11;
	ld.global.u64 	%rd46, [%rd1+8];
	ld.global.u32 	%r92, [%rd1+4];
	mad.lo.s32 	%r93, %r92, %r91, %r193;
	mul.wide.s32 	%rd47, %r93, 8;
	add.s64 	%rd48, %rd46, %rd47;
	st.u64 	[%rd48], %rd15;
	add.s32 	%r94, %r194, 12;
	ld.global.u64 	%rd49, [%rd1+8];
	ld.global.u32 	%r95, [%rd1+4];
	mad.lo.s32 	%r96, %r95, %r94, %r193;
	mul.wide.s32 	%rd50, %r96, 8;
	add.s64 	%rd51, %rd49, %rd50;
	st.u64 	[%rd51], %rd15;
	add.s32 	%r97, %r194, 13;
	ld.global.u64 	%rd52, [%rd1+8];
	ld.global.u32 	%r98, [%rd1+4];
	mad.lo.s32 	%r99, %r98, %r97, %r193;
	mul.wide.s32 	%rd53, %r99, 8;
	add.s64 	%rd54, %rd52, %rd53;
	st.u64 	[%rd54], %rd15;
	add.s32 	%r100, %r194, 14;
	ld.global.u64 	%rd55, [%rd1+8];
	ld.global.u32 	%r101, [%rd1+4];
	mad.lo.s32 	%r102, %r101, %r100, %r193;
	mul.wide.s32 	%rd56, %r102, 8;
	add.s64 	%rd57, %rd55, %rd56;
	st.u64 	[%rd57], %rd15;
	add.s32 	%r103, %r194, 15;
	ld.global.u64 	%rd58, [%rd1+8];
	ld.global.u32 	%r104, [%rd1+4];
	mad.lo.s32 	%r105, %r104, %r103, %r193;
	mul.wide.s32 	%rd59, %r105, 8;
	add.s64 	%rd60, %rd58, %rd59;
	st.u64 	[%rd60], %rd15;
	add.s32 	%r194, %r194, 16;
	setp.ne.s32 	%p6, %r194, %r42;
	mov.u32 	%r196, %r42;
	@%p6 bra 	$L__BB1_22;
$L__BB1_23:
	setp.eq.s32 	%p7, %r38, 0;
	@%p7 bra 	$L__BB1_33;
	setp.lt.u32 	%p8, %r39, 7;
	@%p8 bra 	$L__BB1_26;
	ld.global.u64 	%rd61, [%rd1+8];
	ld.global.u32 	%r106, [%rd1+4];
	mad.lo.s32 	%r107, %r106, %r196, %r193;
	mul.wide.s32 	%rd62, %r107, 8;
	add.s64 	%rd63, %rd61, %rd62;
	mov.b64 	%rd64, 0;
	st.u64 	[%rd63], %rd64;
	ld.global.u64 	%rd65, [%rd1+8];
	ld.global.u32 	%r108, [%rd1+4];
	mad.lo.s32 	%r109, %r108, %r196, %r108;
	add.s32 	%r110, %r109, %r193;
	mul.wide.s32 	%rd66, %r110, 8;
	add.s64 	%rd67, %rd65, %rd66;
	st.u64 	[%rd67], %rd64;
	add.s32 	%r111, %r196, 2;
	ld.global.u64 	%rd68, [%rd1+8];
	ld.global.u32 	%r112, [%rd1+4];
	mad.lo.s32 	%r113, %r112, %r111, %r193;
	mul.wide.s32 	%rd69, %r113, 8;
	add.s64 	%rd70, %rd68, %rd69;
	st.u64 	[%rd70], %rd64;
	add.s32 	%r114, %r196, 3;
	ld.global.u64 	%rd71, [%rd1+8];
	ld.global.u32 	%r115, [%rd1+4];
	mad.lo.s32 	%r116, %r115, %r114, %r193;
	mul.wide.s32 	%rd72, %r116, 8;
	add.s64 	%rd73, %rd71, %rd72;
	st.u64 	[%rd73], %rd64;
	add.s32 	%r117, %r196, 4;
	ld.global.u64 	%rd74, [%rd1+8];
	ld.global.u32 	%r118, [%rd1+4];
	mad.lo.s32 	%r119, %r118, %r117, %r193;
	mul.wide.s32 	%rd75, %r119, 8;
	add.s64 	%rd76, %rd74, %rd75;
	st.u64 	[%rd76], %rd64;
	add.s32 	%r120, %r196, 5;
	ld.global.u64 	%rd77, [%rd1+8];
	ld.global.u32 	%r121, [%rd1+4];
	mad.lo.s32 	%r122, %r121, %r120, %r193;
	mul.wide.s32 	%rd78, %r122, 8;
	add.s64 	%rd79, %rd77, %rd78;
	st.u64 	[%rd79], %rd64;
	add.s32 	%r123, %r196, 6;
	ld.global.u64 	%rd80, [%rd1+8];
	ld.global.u32 	%r124, [%rd1+4];
	mad.lo.s32 	%r125, %r124, %r123, %r193;
	mul.wide.s32 	%rd81, %r125, 8;
	add.s64 	%rd82, %rd80, %rd81;
	st.u64 	[%rd82], %rd64;
	add.s32 	%r126, %r196, 7;
	ld.global.u64 	%rd83, [%rd1+8];
	ld.global.u32 	%r127, [%rd1+4];
	mad.lo.s32 	%r128, %r127, %r126, %r193;
	mul.wide.s32 	%rd84, %r128, 8;
	add.s64 	%rd85, %rd83, %rd84;
	st.u64 	[%rd85], %rd64;
	add.s32 	%r196, %r196, 8;
$L__BB1_26:
	setp.eq.s32 	%p9, %r40, 0;
	@%p9 bra 	$L__BB1_33;
	setp.lt.u32 	%p10, %r41, 3;
	@%p10 bra 	$L__BB1_29;
	ld.global.u64 	%rd86, [%rd1+8];
	ld.global.u32 	%r129, [%rd1+4];
	mad.lo.s32 	%r130, %r129, %r196, %r193;
	mul.wide.s32 	%rd87, %r130, 8;
	add.s64 	%rd88, %rd86, %rd87;
	mov.b64 	%rd89, 0;
	st.u64 	[%rd88], %rd89;
	ld.global.u64 	%rd90, [%rd1+8];
	ld.global.u32 	%r131, [%rd1+4];
	mad.lo.s32 	%r132, %r131, %r196, %r131;
	add.s32 	%r133, %r132, %r193;
	mul.wide.s32 	%rd91, %r133, 8;
	add.s64 	%rd92, %rd90, %rd91;
	st.u64 	[%rd92], %rd89;
	add.s32 	%r134, %r196, 2;
	ld.global.u64 	%rd93, [%rd1+8];
	ld.global.u32 	%r135, [%rd1+4];
	mad.lo.s32 	%r136, %r135, %r134, %r193;
	mul.wide.s32 	%rd94, %r136, 8;
	add.s64 	%rd95, %rd93, %rd94;
	st.u64 	[%rd95], %rd89;
	add.s32 	%r137, %r196, 3;
	ld.global.u64 	%rd96, [%rd1+8];
	ld.global.u32 	%r138, [%rd1+4];
	mad.lo.s32 	%r139, %r138, %r137, %r193;
	mul.wide.s32 	%rd97, %r139, 8;
	add.s64 	%rd98, %rd96, %rd97;
	st.u64 	[%rd98], %rd89;
	add.s32 	%r196, %r196, 4;
$L__BB1_29:
	setp.eq.s32 	%p11, %r43, 0;
	@%p11 bra 	$L__BB1_33;
	setp.eq.s32 	%p12, %r43, 1;
	ld.global.u64 	%rd99, [%rd1+8];
	ld.global.u32 	%r140, [%rd1+4];
	mad.lo.s32 	%r141, %r140, %r196, %r193;
	mul.wide.s32 	%rd100, %r141, 8;
	add.s64 	%rd101, %rd99, %rd100;
	mov.b64 	%rd102, 0;
	st.u64 	[%rd101], %rd102;
	@%p12 bra 	$L__BB1_33;
	setp.eq.s32 	%p13, %r43, 2;
	ld.global.u64 	%rd103, [%rd1+8];
	ld.global.u32 	%r142, [%rd1+4];
	mad.lo.s32 	%r143, %r142, %r196, %r142;
	add.s32 	%r144, %r143, %r193;
	mul.wide.s32 	%rd104, %r144, 8;
	add.s64 	%rd105, %rd103, %rd104;
	mov.b64 	%rd106, 0;
	st.u64 	[%rd105], %rd106;
	@%p13 bra 	$L__BB1_33;
	add.s32 	%r145, %r196, 2;
	ld.global.u64 	%rd107, [%rd1+8];
	ld.global.u32 	%r146, [%rd1+4];
	mad.lo.s32 	%r147, %r146, %r145, %r193;
	mul.wide.s32 	%rd108, %r147, 8;
	add.s64 	%rd109, %rd107, %rd108;
	mov.b64 	%rd110, 0;
	st.u64 	[%rd109], %rd110;
$L__BB1_33:
	add.s32 	%r193, %r193, 1;
	setp.eq.s32 	%p14, %r193, %r2;
	@%p14 bra 	$L__BB1_35;
	bra.uni 	$L__BB1_20;
$L__BB1_34:
	mov.u64 	%rd10, $str$3;
	cvta.global.u64 	%rd11, %rd10;
	{ // callseq 39, 0
	.param .b64 param0;
	st.param.b64 	[param0], %rd11;
	.param .b64 param1;
	st.param.b64 	[param1], 0;
	.param .b32 retval0;
	call.uni (retval0), 
	vprintf, 
	(
	param0, 
	param1
	);
	ld.param.b32 	%r54, [retval0];
	} // callseq 39
$L__BB1_35:
	ret;

}
	// .globl	_Z13d_multMat_thdP6MatrixS0_S0_
.visible .entry _Z13d_multMat_thdP6MatrixS0_S0_(
	.param .u64 .ptr .align 1 _Z13d_multMat_thdP6MatrixS0_S0__param_0,
	.param .u64 .ptr .align 1 _Z13d_multMat_thdP6MatrixS0_S0__param_1,
	.param .u64 .ptr .align 1 _Z13d_multMat_thdP6MatrixS0_S0__param_2
)
{
	.reg .pred 	%p<14>;
	.reg .b32 	%r<76>;
	.reg .b64 	%rd<48>;
	.reg .b64 	%fd<65>;

	ld.param.u64 	%rd9, [_Z13d_multMat_thdP6MatrixS0_S0__param_0];
	ld.param.u64 	%rd10, [_Z13d_multMat_thdP6MatrixS0_S0__param_1];
	ld.param.u64 	%rd8, [_Z13d_multMat_thdP6MatrixS0_S0__param_2];
	cvta.to.global.u64 	%rd1, %rd10;
	cvta.to.global.u64 	%rd2, %rd9;
	ld.global.u32 	%r1, [%rd2];
	mov.u32 	%r2, %tid.x;
	mov.u32 	%r3, %tid.y;
	ld.global.u32 	%r32, [%rd1+4];
	setp.eq.s32 	%p1, %r1, %r32;
	@%p1 bra 	$L__BB2_2;
	mov.u64 	%rd11, $str$3;
	cvta.global.u64 	%rd12, %rd11;
	{ // callseq 40, 0
	.param .b64 param0;
	st.param.b64 	[param0], %rd12;
	.param .b64 param1;
	st.param.b64 	[param1], 0;
	.param .b32 retval0;
	call.uni (retval0), 
	vprintf, 
	(
	param0, 
	param1
	);
	ld.param.b32 	%r33, [retval0];
	} // callseq 40
	bra.uni 	$L__BB2_17;
$L__BB2_2:
	ld.global.u32 	%r35, [%rd1];
	ld.global.u32 	%r4, [%rd2+4];
	setp.ge.s32 	%p2, %r2, %r4;
	setp.ge.s32 	%p3, %r3, %r35;
	or.pred  	%p4, %p2, %p3;
	@%p4 bra 	$L__BB2_17;
	setp.lt.s32 	%p5, %r1, 1;
	mov.f64 	%fd64, 0d0000000000000000;
	@%p5 bra 	$L__BB2_16;
	ld.global.u64 	%rd3, [%rd2+8];
	ld.global.u64 	%rd4, [%rd1+8];
	mul.lo.s32 	%r5, %r1, %r3;
	and.b32  	%r6, %r1, 7;
	setp.lt.u32 	%p6, %r1, 8;
	mov.b32 	%r70, 0;
	mov.u32 	%r75, %r70;
	@%p6 bra 	$L__BB2_7;
	and.b32  	%r70, %r1, 2147483640;
	neg.s32 	%r64, %r70;
	shl.b32 	%r9, %r4, 3;
	mul.wide.u32 	%rd13, %r5, 8;
	add.s64 	%rd14, %rd13, %rd4;
	add.s64 	%rd47, %rd14, 32;
	mov.b32 	%r75, 0;
	mul.wide.s32 	%rd17, %r4, 8;
	mov.u32 	%r63, %r2;
$L__BB2_6:
	.pragma "nounroll";
	mul.wide.s32 	%rd15, %r63, 8;
	add.s64 	%rd16, %rd3, %rd15;
	ld.f64 	%fd4, [%rd16];
	ld.f64 	%fd5, [%rd47+-32];
	cvt.rn.f64.s32 	%fd6, %r75;
	fma.rn.f64 	%fd7, %fd4, %fd5, %fd6;
	cvt.rzi.s32.f64 	%r41, %fd7;
	add.s64 	%rd18, %rd16, %rd17;
	ld.f64 	%fd8, [%rd18];
	ld.f64 	%fd9, [%rd47+-24];
	cvt.rn.f64.s32 	%fd10, %r41;
	fma.rn.f64 	%fd11, %fd8, %fd9, %fd10;
	cvt.rzi.s32.f64 	%r42, %fd11;
	add.s64 	%rd19, %rd18, %rd17;
	ld.f64 	%fd12, [%rd19];
	ld.f64 	%fd13, [%rd47+-16];
	cvt.rn.f64.s32 	%fd14, %r42;
	fma.rn.f64 	%fd15, %fd12, %fd13, %fd14;
	cvt.rzi.s32.f64 	%r43, %fd15;
	add.s64 	%rd20, %rd19, %rd17;
	ld.f64 	%fd16, [%rd20];
	ld.f64 	%fd17, [%rd47+-8];
	cvt.rn.f64.s32 	%fd18, %r43;
	fma.rn.f64 	%fd19, %fd16, %fd17, %fd18;
	cvt.rzi.s32.f64 	%r44, %fd19;
	add.s64 	%rd21, %rd20, %rd17;
	ld.f64 	%fd20, [%rd21];
	ld.f64 	%fd21, [%rd47];
	cvt.rn.f64.s32 	%fd22, %r44;
	fma.rn.f64 	%fd23, %fd20, %fd21, %fd22;
	cvt.rzi.s32.f64 	%r45, %fd23;
	add.s64 	%rd22, %rd21, %rd17;
	ld.f64 	%fd24, [%rd22];
	ld.f64 	%fd25, [%rd47+8];
	cvt.rn.f64.s32 	%fd26, %r45;
	fma.rn.f64 	%fd27, %fd24, %fd25, %fd26;
	cvt.rzi.s32.f64 	%r46, %fd27;
	add.s64 	%rd23, %rd22, %rd17;
	ld.f64 	%fd28, [%rd23];
	ld.f64 	%fd29, [%rd47+16];
	cvt.rn.f64.s32 	%fd30, %r46;
	fma.rn.f64 	%fd31, %fd28, %fd29, %fd30;
	cvt.rzi.s32.f64 	%r47, %fd31;
	add.s64 	%rd24, %rd23, %rd17;
	ld.f64 	%fd32, [%rd24];
	ld.f64 	%fd33, [%rd47+24];
	cvt.rn.f64.s32 	%fd34, %r47;
	fma.rn.f64 	%fd35, %fd32, %fd33, %fd34;
	cvt.rzi.s32.f64 	%r75, %fd35;
	add.s32 	%r64, %r64, 8;
	add.s32 	%r63, %r63, %r9;
	add.s64 	%rd47, %rd47, 64;
	setp.ne.s32 	%p7, %r64, 0;
	@%p7 bra 	$L__BB2_6;
$L__BB2_7:
	setp.eq.s32 	%p8, %r6, 0;
	@%p8 bra 	$L__BB2_15;
	and.b32  	%r19, %r1, 3;
	setp.lt.u32 	%p9, %r6, 4;
	@%p9 bra 	$L__BB2_10;
	mad.lo.s32 	%r49, %r4, %r70, %r2;
	mul.wide.s32 	%rd25, %r49, 8;
	add.s64 	%rd26, %rd3, %rd25;
	ld.f64 	%fd36, [%rd26];
	add.s32 	%r50, %r5, %r70;
	mul.wide.s32 	%rd27, %r50, 8;
	add.s64 	%rd28, %rd4, %rd27;
	ld.f64 	%fd37, [%rd28];
	cvt.rn.f64.s32 	%fd38, %r75;
	fma.rn.f64 	%fd39, %fd36, %fd37, %fd38;
	cvt.rzi.s32.f64 	%r51, %fd39;
	mul.wide.s32 	%rd29, %r4, 8;
	add.s64 	%rd30, %rd26, %rd29;
	ld.f64 	%fd40, [%rd30];
	ld.f64 	%fd41, [%rd28+8];
	cvt.rn.f64.s32 	%fd42, %r51;
	fma.rn.f64 	%fd43, %fd40, %fd41, %fd42;
	cvt.rzi.s32.f64 	%r52, %fd43;
	add.s64 	%rd31, %rd30, %rd29;
	ld.f64 	%fd44, [%rd31];
	ld.f64 	%fd45, [%rd28+16];
	cvt.rn.f64.s32 	%fd46, %r52;
	fma.rn.f64 	%fd47, %fd44, %fd45, %fd46;
	cvt.rzi.s32.f64 	%r53, %fd47;
	add.s64 	%rd32, %rd31, %rd29;
	ld.f64 	%fd48, [%rd32];
	ld.f64 	%fd49, [%rd28+24];
	cvt.rn.f64.s32 	%fd50, %r53;
	fma.rn.f64 	%fd51, %fd48, %fd49, %fd50;
	cvt.rzi.s32.f64 	%r75, %fd51;
	add.s32 	%r70, %r70, 4;
$L__BB2_10:
	setp.eq.s32 	%p10, %r19, 0;
	@%p10 bra 	$L__BB2_15;
	setp.eq.s32 	%p11, %r19, 1;
	@%p11 bra 	$L__BB2_13;
	mad.lo.s32 	%r55, %r4, %r70, %r2;
	mul.wide.s32 	%rd33, %r55, 8;
	add.s64 	%rd34, %rd3, %rd33;
	ld.f64 	%fd52, [%rd34];
	add.s32 	%r56, %r5, %r70;
	mul.wide.s32 	%rd35, %r56, 8;
	add.s64 	%rd36, %rd4, %rd35;
	ld.f64 	%fd53, [%rd36];
	cvt.rn.f64.s32 	%fd54, %r75;
	fma.rn.f64 	%fd55, %fd52, %fd53, %fd54;
	cvt.rzi.s32.f64 	%r57, %fd55;
	mul.wide.s32 	%rd37, %r4, 8;
	add.s64 	%rd38, %rd34, %rd37;
	ld.f64 	%fd56, [%rd38];
	ld.f64 	%fd57, [%rd36+8];
	cvt.rn.f64.s32 	%fd58, %r57;
	fma.rn.f64 	%fd59, %fd56, %fd57, %fd58;
	cvt.rzi.s32.f64 	%r75, %fd59;
	add.s32 	%r70, %r70, 2;
$L__BB2_13:
	and.b32  	%r58, %r1, 1;
	setp.eq.b32 	%p12, %r58, 1;
	not.pred 	%p13, %p12;
	@%p13 bra 	$L__BB2_15;
	mad.lo.s32 	%r59, %r4, %r70, %r2;
	mul.wide.s32 	%rd39, %r59, 8;
	add.s64 	%rd40, %rd3, %rd39;
	ld.f64 	%fd60, [%rd40];
	add.s32 	%r60, %r5, %r70;
	mul.wide.s32 	%rd41, %r60, 8;
	add.s64 	%rd42, %rd4, %rd41;
	ld.f64 	%fd61, [%rd42];
	cvt.rn.f64.s32 	%fd62, %r75;
	fma.rn.f64 	%fd63, %fd60, %fd61, %fd62;
	cvt.rzi.s32.f64 	%r75, %fd63;
$L__BB2_15:
	cvt.rn.f64.s32 	%fd64, %r75;
$L__BB2_16:
	cvta.to.global.u64 	%rd43, %rd8;
	ld.global.u64 	%rd44, [%rd43+8];
	ld.global.u32 	%r61, [%rd43+4];
	mad.lo.s32 	%r62, %r61, %r3, %r2;
	mul.wide.s32 	%rd45, %r62, 8;
	add.s64 	%rd46, %rd44, %rd45;
	st.f64 	[%rd46], %fd64;
$L__BB2_17:
	ret;

}


// ===== COMPILED SASS (sm_100) =====

	.target	sm_100

	.elftype	@"ET_EXEC"


//--------------------- .note.nv.tkinfo           --------------------------
	.section	.note.nv.tkinfo,"",@"SHT_NOTE"
	.sectionflags	@"SHF_NOTE_NV_TKINFO"
	.tkinfo
        /*0018*/ 	.word	0x00000002
        /*0030*/ 	.string	""
        /*0030*/ 	.string	"ptxas"
        /*0030*/ 	.string	"Cuda compilation tools, release 13.0, V13.0.88"
        /*0030*/ 	.string	"Build cuda_13.0.r13.0/compiler.36424714_0"
        /*0030*/ 	.string	"-arch sm_100 -m 64 "



//--------------------- .note.nv.cuinfo           --------------------------
	.section	.note.nv.cuinfo,"",@"SHT_NOTE"
	.sectionflags	@"SHF_NOTE_NV_CUINFO"
        /*0018*/ 	.short	0x0002
        /*001a*/ 	.short	0x0064
        /*001c*/ 	.short	0x0082
	.zero		2


//--------------------- .nv.info                  --------------------------
	.section	.nv.info,"",@"SHT_CUDA_INFO"
	.align	4


	//----- nvinfo : EIATTR_REGCOUNT
	.align		4
        /*0000*/ 	.byte	0x04, 0x2f
        /*0002*/ 	.short	(.L_5 - .L_4)
	.align		4
.L_4:
        /*0004*/ 	.word	index@(_Z10d_printMatP6Matrix)
        /*0008*/ 	.word	0x0000001e


	//----- nvinfo : EIATTR_FRAME_SIZE
	.align		4
.L_5:
        /*000c*/ 	.byte	0x04, 0x11
        /*000e*/ 	.short	(.L_7 - .L_6)
	.align		4
.L_6:
        /*0010*/ 	.word	index@(_Z10d_printMatP6Matrix)
        /*0014*/ 	.word	0x00000008


	//----- nvinfo : EIATTR_REGCOUNT
	.align		4
.L_7:
        /*0018*/ 	.byte	0x04, 0x2f
        /*001a*/ 	.short	(.L_9 - .L_8)
	.align		4
.L_8:
        /*001c*/ 	.word	index@(_Z9d_multMatP6MatrixS0_S0_)
        /*0020*/ 	.word	0x00000022


	//----- nvinfo : EIATTR_FRAME_SIZE
	.align		4
.L_9:
        /*0024*/ 	.byte	0x04, 0x11
        /*0026*/ 	.short	(.L_11 - .L_10)
	.align		4
.L_10:
        /*0028*/ 	.word	index@(_Z9d_multMatP6MatrixS0_S0_)
        /*002c*/ 	.word	0x00000000


	//----- nvinfo : EIATTR_REGCOUNT
	.align		4
.L_11:
        /*0030*/ 	.byte	0x04, 0x2f
        /*0032*/ 	.short	(.L_13 - .L_12)
	.align		4
.L_12:
        /*0034*/ 	.word	index@(_Z13d_multMat_thdP6MatrixS0_S0_)
        /*0038*/ 	.word	0x00000020


	//----- nvinfo : EIATTR_FRAME_SIZE
	.align		4
.L_13:
        /*003c*/ 	.byte	0x04, 0x11
        /*003e*/ 	.short	(.L_15 - .L_14)
	.align		4
.L_14:
        /*0040*/ 	.word	index@(_Z13d_multMat_thdP6MatrixS0_S0_)
        /*0044*/ 	.word	0x00000000


	//----- nvinfo : EIATTR_MIN_STACK_SIZE
	.align		4
.L_15:
        /*0048*/ 	.byte	0x04, 0x12
        /*004a*/ 	.short	(.L_17 - .L_16)
	.align		4
.L_16:
        /*004c*/ 	.word	index@(_Z13d_multMat_thdP6MatrixS0_S0_)
        /*0050*/ 	.word	0x00000000


	//----- nvinfo : EIATTR_MIN_STACK_SIZE
	.align		4
.L_17:
        /*0054*/ 	.byte	0x04, 0x12
        /*0056*/ 	.short	(.L_19 - .L_18)
	.align		4
.L_18:
        /*0058*/ 	.word	index@(_Z9d_multMatP6MatrixS0_S0_)
        /*005c*/ 	.word	0x00000000


	//----- nvinfo : EIATTR_MIN_STACK_SIZE
	.align		4
.L_19:
        /*0060*/ 	.byte	0x04, 0x12
        /*0062*/ 	.short	(.L_21 - .L_20)
	.align		4
.L_20:
        /*0064*/ 	.word	index@(_Z10d_printMatP6Matrix)
        /*0068*/ 	.word	0x00000008
.L_21:


//--------------------- .nv.compat                --------------------------
	.section	.nv.compat,"",@"SHT_CUDA_COMPAT_INFO"
	.align	4
        /*0000*/ 	.byte	0x02, 0x09, 0x00, 0x00, 0x02, 0x02, 0x01, 0x00, 0x02, 0x05, 0x05, 0x00, 0x03, 0x07, 0x01, 0x01
        /*0010*/ 	.byte	0x02, 0x03, 0x00, 0x00, 0x02, 0x06, 0x01, 0x00, 0x04, 0x0b, 0x08, 0x00, 0x01, 0x00, 0x00, 0x00
        /*0020*/ 	.byte	0x00, 0x00, 0x00, 0x00


//--------------------- .nv.info._Z13d_multMat_thdP6MatrixS0_S0_ --------------------------
	.section	.nv.info._Z13d_multMat_thdP6MatrixS0_S0_,"",@"SHT_CUDA_INFO"
	.sectionflags	@""
	.align	4


	//----- nvinfo : EIATTR_CUDA_API_VERSION
	.align		4
        /*0000*/ 	.byte	0x04, 0x37
        /*0002*/ 	.short	(.L_23 - .L_22)
.L_22:
        /*0004*/ 	.word	0x00000082


	//----- nvinfo : EIATTR_KPARAM_INFO
	.align		4
.L_23:
        /*0008*/ 	.byte	0x04, 0x17
        /*000a*/ 	.short	(.L_25 - .L_24)
.L_24:
        /*000c*/ 	.word	0x00000000
        /*0010*/ 	.short	0x0002
        /*0012*/ 	.short	0x0010
        /*0014*/ 	.byte	0x00, 0xf5, 0x21, 0x00


	//----- nvinfo : EIATTR_KPARAM_INFO
	.align		4
.L_25:
        /*0018*/ 	.byte	0x04, 0x17
        /*001a*/ 	.short	(.L_27 - .L_26)
.L_26:
        /*001c*/ 	.word	0x00000000
        /*0020*/ 	.short	0x0001
        /*0022*/ 	.short	0x0008
        /*0024*/ 	.byte	0x00, 0xf5, 0x21, 0x00


	//----- nvinfo : EIATTR_KPARAM_INFO
	.align		4
.L_27:
        /*0028*/ 	.byte	0x04, 0x17
        /*002a*/ 	.short	(.L_29 - .L_28)
.L_28:
        /*002c*/ 	.word	0x00000000
        /*0030*/ 	.short	0x0000
        /*0032*/ 	.short	0x0000
        /*0034*/ 	.byte	0x00, 0xf5, 0x21, 0x00


	//----- nvinfo : EIATTR_SPARSE_MMA_MASK
	.align		4
.L_29:
        /*0038*/ 	.byte	0x03, 0x50
        /*003a*/ 	.short	0x0000


	//----- nvinfo : EIATTR_MAXREG_COUNT
	.align		4
        /*003c*/ 	.byte	0x03, 0x1b
        /*003e*/ 	.short	0x00ff


	//----- nvinfo : EIATTR_EXTERNS
	.align		4
        /*0040*/ 	.byte	0x04, 0x0f
        /*0042*/ 	.short	(.L_31 - .L_30)


	//   ....[0]....
	.align		4
.L_30:
        /*0044*/ 	.word	index@(vprintf)


	//----- nvinfo : EIATTR_MERCURY_ISA_VERSION
	.align		4
.L_31:
        /*0048*/ 	.byte	0x03, 0x5f
        /*004a*/ 	.short	0x0101


	//----- nvinfo : EIATTR_VRC_CTA_INIT_COUNT
	.align		4
        /*004c*/ 	.byte	0x02, 0x4a
	.zero		1
	.zero		1


	//----- nvinfo : EIATTR_SYSCALL_OFFSETS
	.align		4
        /*0050*/ 	.byte	0x04, 0x46
        /*0052*/ 	.short	(.L_33 - .L_32)


	//   ....[0]....
.L_32:
        /*0054*/ 	.word	0x00000110


	//----- nvinfo : EIATTR_EXIT_INSTR_OFFSETS
	.align		4
.L_33:
        /*0058*/ 	.byte	0x04, 0x1c
        /*005a*/ 	.short	(.L_35 - .L_34)


	//   ....[0]....
.L_34:
        /*005c*/ 	.word	0x00000120


	//   ....[1]....
        /*0060*/ 	.word	0x00000170


	//   ....[2]....
        /*0064*/ 	.word	0x00000a60


	//----- nvinfo : EIATTR_CRS_STACK_SIZE
	.align		4
.L_35:
        /*0068*/ 	.byte	0x04, 0x1e
        /*006a*/ 	.short	(.L_37 - .L_36)
.L_36:
        /*006c*/ 	.word	0x00000000


	//----- nvinfo : EIATTR_CBANK_PARAM_SIZE
	.align		4
.L_37:
        /*0070*/ 	.byte	0x03, 0x19
        /*0072*/ 	.short	0x0018


	//----- nvinfo : EIATTR_PARAM_CBANK
	.align		4
        /*0074*/ 	.byte	0x04, 0x0a
        /*0076*/ 	.short	(.L_39 - .L_38)
	.align		4
.L_38:
        /*0078*/ 	.word	index@(.nv.constant0._Z13d_multMat_thdP6MatrixS0_S0_)
        /*007c*/ 	.short	0x0380
        /*007e*/ 	.short	0x0018


	//----- nvinfo : EIATTR_SW_WAR
	.align		4
.L_39:
        /*0080*/ 	.byte	0x04, 0x36
        /*0082*/ 	.short	(.L_41 - .L_40)
.L_40:
        /*0084*/ 	.word	0x00000008
.L_41:


//--------------------- .nv.info._Z9d_multMatP6MatrixS0_S0_ --------------------------
	.section	.nv.info._Z9d_multMatP6MatrixS0_S0_,"",@"SHT_CUDA_INFO"
	.sectionflags	@""
	.align	4


	//----- nvinfo : EIATTR_CUDA_API_VERSION
	.align		4
        /*0000*/ 	.byte	0x04, 0x37
        /*0002*/ 	.short	(.L_43 - .L_42)
.L_42:
        /*0004*/ 	.word	0x00000082


	//----- nvinfo : EIATTR_KPARAM_INFO
	.align		4
.L_43:
        /*0008*/ 	.byte	0x04, 0x17
        /*000a*/ 	.short	(.L_45 - .L_44)
.L_44:
        /*000c*/ 	.word	0x00000000
        /*0010*/ 	.short	0x0002
        /*0012*/ 	.short	0x0010
        /*0014*/ 	.byte	0x00, 0xf5, 0x21, 0x00


	//----- nvinfo : EIATTR_KPARAM_INFO
	.align		4
.L_45:
        /*0018*/ 	.byte	0x04, 0x17
        /*001a*/ 	.short	(.L_47 - .L_46)
.L_46:
        /*001c*/ 	.word	0x00000000
        /*0020*/ 	.short	0x0001
        /*0022*/ 	.short	0x0008
        /*0024*/ 	.byte	0x00, 0xf5, 0x21, 0x00


	//----- nvinfo : EIATTR_KPARAM_INFO
	.align		4
.L_47:
        /*0028*/ 	.byte	0x04, 0x17
        /*002a*/ 	.short	(.L_49 - .L_48)
.L_48:
        /*002c*/ 	.word	0x00000000
        /*0030*/ 	.short	0x0000
        /*0032*/ 	.short	0x0000
        /*0034*/ 	.byte	0x00, 0xf5, 0x21, 0x00


	//----- nvinfo : EIATTR_SPARSE_MMA_MASK
	.align		4
.L_49:
        /*0038*/ 	.byte	0x03, 0x50
        /*003a*/ 	.short	0x0000


	//----- nvinfo : EIATTR_MAXREG_COUNT
	.align		4
        /*003c*/ 	.byte	0x03, 0x1b
        /*003e*/ 	.short	0x00ff


	//----- nvinfo : EIATTR_EXTERNS
	.align		4
        /*0040*/ 	.byte	0x04, 0x0f
        /*0042*/ 	.short	(.L_51 - .L_50)


	//   ....[0]....
	.align		4
.L_50:
        /*0044*/ 	.word	index@(vprintf)


	//----- nvinfo : EIATTR_MERCURY_ISA_VERSION
	.align		4
.L_51:
        /*0048*/ 	.byte	0x03, 0x5f
        /*004a*/ 	.short	0x0101


	//----- nvinfo : EIATTR_VRC_CTA_INIT_COUNT
	.align		4
        /*004c*/ 	.byte	0x02, 0x4a
	.zero		1
	.zero		1


	//----- nvinfo : EIATTR_SYSCALL_OFFSETS
	.align		4
        /*0050*/ 	.byte	0x04, 0x46
        /*0052*/ 	.short	(.L_53 - .L_52)


	//   ....[0]....
.L_52:
        /*0054*/ 	.word	0x000018a0


	//----- nvinfo : EIATTR_EXIT_INSTR_OFFSETS
	.align		4
.L_53:
        /*0058*/ 	.byte	0x04, 0x1c
        /*005a*/ 	.short	(.L_55 - .L_54)


	//   ....[0]....
.L_54:
        /*005c*/ 	.word	0x00000090


	//   ....[1]....
        /*0060*/ 	.word	0x000000b0


	//   ....[2]....
        /*0064*/ 	.word	0x00000a40


	//   ....[3]....
        /*0068*/ 	.word	0x00001810


	//   ....[4]....
        /*006c*/ 	.word	0x000018b0


	//----- nvinfo : EIATTR_CBANK_PARAM_SIZE
	.align		4
.L_55:
        /*0070*/ 	.byte	0x03, 0x19
        /*0072*/ 	.short	0x0018


	//----- nvinfo : EIATTR_PARAM_CBANK
	.align		4
        /*0074*/ 	.byte	0x04, 0x0a
        /*0076*/ 	.short	(.L_57 - .L_56)
	.align		4
.L_56:
        /*0078*/ 	.word	index@(.nv.constant0._Z9d_multMatP6MatrixS0_S0_)
        /*007c*/ 	.short	0x0380
        /*007e*/ 	.short	0x0018


	//----- nvinfo : EIATTR_SW_WAR
	.align		4
.L_57:
        /*0080*/ 	.byte	0x04, 0x36
        /*0082*/ 	.short	(.L_59 - .L_58)
.L_58:
        /*0084*/ 	.word	0x00000008
.L_59:


//--------------------- .nv.info._Z10d_printMatP6Matrix --------------------------
	.section	.nv.info._Z10d_printMatP6Matrix,"",@"SHT_CUDA_INFO"
	.sectionflags	@""
	.align	4


	//----- nvinfo : EIATTR_CUDA_API_VERSION
	.align		4
        /*0000*/ 	.byte	0x04, 0x37
        /*0002*/ 	.short	(.L_61 - .L_60)
.L_60:
        /*0004*/ 	.word	0x00000082


	//----- nvinfo : EIATTR_KPARAM_INFO
	.align		4
.L_61:
        /*0008*/ 	.byte	0x04, 0x17
        /*000a*/ 	.short	(.L_63 - .L_62)
.L_62:
        /*000c*/ 	.word	0x00000000
        /*0010*/ 	.short	0x0000
        /*0012*/ 	.short	0x0000
        /*0014*/ 	.byte	0x00, 0xf5, 0x21, 0x00


	//----- nvinfo : EIATTR_SPARSE_MMA_MASK
	.align		4
.L_63:
        /*0018*/ 	.byte	0x03, 0x50
        /*001a*/ 	.short	0x0000


	//----- nvinfo : EIATTR_MAXREG_COUNT
	.align		4
        /*001c*/ 	.byte	0x03, 0x1b
        /*001e*/ 	.short	0x00ff


	//----- nvinfo : EIATTR_EXTERNS
	.align		4
        /*0020*/ 	.byte	0x04, 0x0f
        /*0022*/ 	.short	(.L_65 - .L_64)


	//   ....[0]....
	.align		4
.L_64:
        /*0024*/ 	.word	index@(vprintf)


	//----- nvinfo : EIATTR_MERCURY_ISA_VERSION
	.align		4
.L_65:
        /*0028*/ 	.byte	0x03, 0x5f
        /*002a*/ 	.short	0x0101


	//----- nvinfo : EIATTR_VRC_CTA_INIT_COUNT
	.align		4
        /*002c*/ 	.byte	0x02, 0x4a
	.zero		1
	.zero		1


	//----- nvinfo : EIATTR_SYSCALL_OFFSETS
	.align		4
        /*0030*/ 	.byte	0x04, 0x46
        /*0032*/ 	.short	(.L_67 - .L_66)


	//   ....[0]....
.L_66:
        /*0034*/ 	.word	0x00000140


	//   ....[1]....
        /*0038*/ 	.word	0x00000360


	//   ....[2]....
        /*003c*/ 	.word	0x00000490


	//   ....[3]....
        /*0040*/ 	.word	0x000005b0


	//   ....[4]....
        /*0044*/ 	.word	0x000006d0


	//   ....[5]....
        /*0048*/ 	.word	0x000007f0


	//   ....[6]....
        /*004c*/ 	.word	0x00000910


	//   ....[7]....
        /*0050*/ 	.word	0x00000a30


	//   ....[8]....
        /*0054*/ 	.word	0x00000b50


	//   ....[9]....
        /*0058*/ 	.word	0x00000c70


	//   ....[10]....
        /*005c*/ 	.word	0x00000d90


	//   ....[11]....
        /*0060*/ 	.word	0x00000eb0


	//   ....[12]....
        /*0064*/ 	.word	0x00000fd0


	//   ....[13]....
        /*0068*/ 	.word	0x000010f0


	//   ....[14]....
        /*006c*/ 	.word	0x00001210


	//   ....[15]....
        /*0070*/ 	.word	0x00001330


	//   ....[16]....
        /*0074*/ 	.word	0x00001450


	//   ....[17]....
        /*0078*/ 	.word	0x00001600


	//   ....[18]....
        /*007c*/ 	.word	0x00001720


	//   ....[19]....
        /*0080*/ 	.word	0x00001840


	//   ....[20]....
        /*0084*/ 	.word	0x00001960


	//   ....[21]....
        /*0088*/ 	.word	0x00001a80


	//   ....[22]....
        /*008c*/ 	.word	0x00001ba0


	//   ....[23]....
        /*0090*/ 	.word	0x00001cc0


	//   ....[24]....
        /*0094*/ 	.word	0x00001de0


	//   ....[25]....
        /*0098*/ 	.word	0x00001f50


	//   ....[26]....
        /*009c*/ 	.word	0x00002070


	//   ....[27]....
        /*00a0*/ 	.word	0x00002190


	//   ....[28]....
        /*00a4*/ 	.word	0x000022b0


	//   ....[29]....
        /*00a8*/ 	.word	0x00002410


	//   ....[30]....
        /*00ac*/ 	.word	0x00002570


	//   ....[31]....
        /*00b0*/ 	.word	0x000026b0


	//   ....[32]....
        /*00b4*/ 	.word	0x00002730


	//   ....[33]....
        /*00b8*/ 	.word	0x00002890


	//   ....[34]....
        /*00bc*/ 	.word	0x00002900


	//   ....[35]....
        /*00c0*/ 	.word	0x00002970


	//   ....[36]....
        /*00c4*/ 	.word	0x000029e0


	//   ....[37]....
        /*00c8*/ 	.word	0x00002af0


	//   ....[38]....
        /*00cc*/ 	.word	0x00002ba0


	//----- nvinfo : EIATTR_EXIT_INSTR_OFFSETS
	.align		4
.L_67:
        /*00d0*/ 	.byte	0x04, 0x1c
        /*00d2*/ 	.short	(.L_69 - .L_68)


	//   ....[0]....
.L_68:
        /*00d4*/ 	.word	0x00002bb0


	//----- nvinfo : EIATTR_CRS_STACK_SIZE
	.align		4
.L_69:
        /*00d8*/ 	.byte	0x04, 0x1e
        /*00da*/ 	.short	(.L_71 - .L_70)
.L_70:
        /*00dc*/ 	.word	0x00000000


	//----- nvinfo : EIATTR_CBANK_PARAM_SIZE
	.align		4
.L_71:
        /*00e0*/ 	.byte	0x03, 0x19
        /*00e2*/ 	.short	0x0008


	//----- nvinfo : EIATTR_PARAM_CBANK
	.align		4
        /*00e4*/ 	.byte	0x04, 0x0a
        /*00e6*/ 	.short	(.L_73 - .L_72)
	.align		4
.L_72:
        /*00e8*/ 	.word	index@(.nv.constant0._Z10d_printMatP6Matrix)
        /*00ec*/ 	.short	0x0380
        /*00ee*/ 	.short	0x0008


	//----- nvinfo : EIATTR_SW_WAR
	.align		4
.L_73:
        /*00f0*/ 	.byte	0x04, 0x36
        /*00f2*/ 	.short	(.L_75 - .L_74)
.L_74:
        /*00f4*/ 	.word	0x00000008
.L_75:


//--------------------- .nv.callgraph             --------------------------
	.section	.nv.callgraph,"",@"SHT_CUDA_CALLGRAPH"
	.align	4
	.sectionentsize	8
	.align		4
        /*0000*/ 	.word	0x00000000
	.align		4
        /*0004*/ 	.word	0xffffffff
	.align		4
        /*0008*/ 	.word	index@(_Z13d_multMat_thdP6MatrixS0_S0_)
	.align		4
        /*000c*/ 	.word	index@(vprintf)
	.align		4
        /*0010*/ 	.word	index@(_Z9d_multMatP6MatrixS0_S0_)
	.align		4
        /*0014*/ 	.word	index@(vprintf)
	.align		4
        /*0018*/ 	.word	index@(_Z10d_printMatP6Matrix)
	.align		4
        /*001c*/ 	.word	index@(vprintf)
	.align		4
        /*0020*/ 	.word	0x00000000
	.align		4
        /*0024*/ 	.word	0xfffffffe
	.align		4
        /*0028*/ 	.word	0x00000000
	.align		4
        /*002c*/ 	.word	0xfffffffd
	.align		4
        /*0030*/ 	.word	0x00000000
	.align		4
        /*0034*/ 	.word	0xfffffffc


//--------------------- .nv.constant4             --------------------------
	.section	.nv.constant4,"a",@progbits
	.align	8
	.align		8
.nv.constant4:
        /*0000*/ 	.dword	vprintf
	.align		8
        /*0008*/ 	.dword	$str
	.align		8
        /*0010*/ 	.dword	$str$1
	.align		8
        /*0018*/ 	.dword	$str$2
	.align		8
        /*0020*/ 	.dword	$str$3


//--------------------- .text._Z13d_multMat_thdP6MatrixS0_S0_ --------------------------
	.section	.text._Z13d_multMat_thdP6MatrixS0_S0_,"ax",@progbits
	.align	128
        .global         _Z13d_multMat_thdP6MatrixS0_S0_
        .type           _Z13d_multMat_thdP6MatrixS0_S0_,@function
        .size           _Z13d_multMat_thdP6MatrixS0_S0_,(.L_x_76 - _Z13d_multMat_thdP6MatrixS0_S0_)
        .other          _Z13d_multMat_thdP6MatrixS0_S0_,@"STO_CUDA_ENTRY STV_DEFAULT"
_Z13d_multMat_thdP6MatrixS0_S0_:
.text._Z13d_multMat_thdP6MatrixS0_S0_:
[----:B------:R-:W0:Y:S08]  /*0000*/  LDC R1, c[0x0][0x37c] ;  /* 0x0000df00ff017b82 */ /* 0x000e300000000800 */
[----:B------:R-:W1:Y:S01]  /*0010*/  LDC.64 R8, c[0x0][0x380] ;  /* 0x0000e000ff087b82 */ /* 0x000e620000000a00 */
[----:B------:R-:W1:Y:S07]  /*0020*/  LDCU.64 UR4, c[0x0][0x358] ;  /* 0x00006b00ff0477ac */ /* 0x000e6e0008000a00 */
[----:B------:R-:W2:Y:S01]  /*0030*/  LDC.64 R6, c[0x0][0x388] ;  /* 0x0000e200ff067b82 */ /* 0x000ea20000000a00 */
[----:B-1----:R-:W3:Y:S04]  /*0040*/  LDG.E R0, desc[UR4][R8.64] ;  /* 0x0000000408007981 */ /* 0x002ee8000c1e1900 */
[----:B--2---:R-:W3:Y:S01]  /*0050*/  LDG.E R5, desc[UR4][R6.64+0x4] ;  /* 0x0000040406057981 */ /* 0x004ee2000c1e1900 */
[----:B------:R-:W1:Y:S01]  /*0060*/  S2R R2, SR_TID.X ;  /* 0x0000000000027919 */ /* 0x000e620000002100 */
[----:B------:R-:W2:Y:S01]  /*0070*/  S2R R3, SR_TID.Y ;  /* 0x0000000000037919 */ /* 0x000ea20000002200 */
[----:B---3--:R-:W-:-:S13]  /*0080*/  ISETP.NE.AND P0, PT, R0, R5, PT ;  /* 0x000000050000720c */ /* 0x008fda0003f05270 */
[----:B012---:R-:W-:Y:S05]  /*0090*/  @!P0 BRA `(.L_x_0) ;  /* 0x0000000000248947 */ /* 0x007fea0003800000 */
[----:B------:R-:W-:Y:S01]  /*00a0*/  MOV R0, 0x0 ;  /* 0x0000000000007802 */ /* 0x000fe20000000f00 */
[----:B------:R-:W0:Y:S01]  /*00b0*/  LDCU.64 UR4, c[0x4][0x20] ;  /* 0x01000400ff0477ac */ /* 0x000e220008000a00 */
[----:B------:R-:W-:Y:S02]  /*00c0*/  CS2R R6, SRZ ;  /* 0x0000000000067805 */ /* 0x000fe4000001ff00 */
[----:B------:R1:W2:Y:S01]  /*00d0*/  LDC.64 R2, c[0x4][R0] ;  /* 0x0100000000027b82 */ /* 0x0002a20000000a00 */
[----:B0-----:R-:W-:Y:S01]  /*00e0*/  MOV R4, UR4 ;  /* 0x0000000400047c02 */ /* 0x001fe20008000f00 */
[----:B-1----:R-:W-:-:S07]  /*00f0*/  IMAD.U32 R5, RZ, RZ, UR5 ;  /* 0x00000005ff057e24 */ /* 0x002fce000f8e00ff */
[----:B------:R-:W-:-:S07]  /*0100*/  LEPC R20, `(.L_x_1) ;  /* 0x000000001014794e */ /* 0x000fce0000000000 */
[----:B--2---:R-:W-:Y:S05]  /*0110*/  CALL.ABS.NOINC R2 ;  /* 0x0000000002007343 */ /* 0x004fea0003c00000 */
.L_x_1:
[----:B------:R-:W-:Y:S05]  /*0120*/  EXIT ;  /* 0x000000000000794d */ /* 0x000fea0003800000 */
.L_x_0:
[----:B------:R-:W2:Y:S04]  /*0130*/  LDG.E R4, desc[UR4][R6.64] ;  /* 0x0000000406047981 */ /* 0x000ea8000c1e1900 */
[----:B------:R-:W3:Y:S01]  /*0140*/  LDG.E R5, desc[UR4][R8.64+0x4] ;  /* 0x0000040408057981 */ /* 0x000ee2000c1e1900 */
[----:B--2---:R-:W-:-:S04]  /*0150*/  ISETP.GE.AND P0, PT, R3, R4, PT ;  /* 0x000000040300720c */ /* 0x004fc80003f06270 */
[----:B---3--:R-:W-:-:S13]  /*0160*/  ISETP.GE.OR P0, PT, R2, R5, P0 ;  /* 0x000000050200720c */ /* 0x008fda0000706670 */
[----:B------:R-:W-:Y:S05]  /*0170*/  @P0 EXIT ;  /* 0x000000000000094d */ /* 0x000fea0003800000 */
[----:B------:R-:W-:Y:S02]  /*0180*/  ISETP.GE.AND P0, PT, R0, 0x1, PT ;  /* 0x000000010000780c */ /* 0x000fe40003f06270 */
[----:B------:R-:W-:-:S11]  /*0190*/  CS2R R18, SRZ ;  /* 0x0000000000127805 */ /* 0x000fd6000001ff00 */
[----:B------:R-:W-:Y:S05]  /*01a0*/  @!P0 BRA `(.L_x_2) ;  /* 0x0000000800148947 */ /* 0x000fea0003800000 */
[----:B------:R-:W5:Y:S04]  /*01b0*/  LDG.E.64 R8, desc[UR4][R8.64+0x8] ;  /* 0x0000080408087981 */ /* 0x000f68000c1e1b00 */
[----:B------:R-:W5:Y:S01]  /*01c0*/  LDG.E.64 R6, desc[UR4][R6.64+0x8] ;  /* 0x0000080406067981 */ /* 0x000f62000c1e1b00 */
[C---:B------:R-:W-:Y:S01]  /*01d0*/  ISETP.GE.U32.AND P1, PT, R0.reuse, 0x8, PT ;  /* 0x000000080000780c */ /* 0x040fe20003f26070 */
[----:B------:R-:W-:Y:S01]  /*01e0*/  HFMA2 R24, -RZ, RZ, 0, 0 ;  /* 0x00000000ff187431 */ /* 0x000fe200000001ff */
[C---:B------:R-:W-:Y:S01]  /*01f0*/  LOP3.LUT R4, R0.reuse, 0x7, RZ, 0xc0, !PT ;  /* 0x0000000700047812 */ /* 0x040fe200078ec0ff */
[----:B------:R-:W-:Y:S02]  /*0200*/  IMAD R25, R0, R3, RZ ;  /* 0x0000000300197224 */ /* 0x000fe400078e02ff */
[----:B------:R-:W-:Y:S01]  /*0210*/  IMAD.MOV.U32 R18, RZ, RZ, RZ ;  /* 0x000000ffff127224 */ /* 0x000fe200078e00ff */
[----:B------:R-:W-:-:S07]  /*0220*/  ISETP.NE.AND P0, PT, R4, RZ, PT ;  /* 0x000000ff0400720c */ /* 0x000fce0003f05270 */
[----:B------:R-:W-:Y:S06]  /*0230*/  @!P1 BRA `(.L_x_3) ;  /* 0x0000000000f49947 */ /* 0x000fec0003800000 */
[----:B-----5:R-:W-:Y:S01]  /*0240*/  IMAD.WIDE.U32 R10, R25, 0x8, R6 ;  /* 0x00000008190a7825 */ /* 0x020fe200078e0006 */
[----:B------:R-:W-:Y:S02]  /*0250*/  LOP3.LUT R24, R0, 0x7ffffff8, RZ, 0xc0, !PT ;  /* 0x7ffffff800187812 */ /* 0x000fe400078ec0ff */
[----:B------:R-:W-:Y:S02]  /*0260*/  MOV R18, RZ ;  /* 0x000000ff00127202 */ /* 0x000fe40000000f00 */
[----:B------:R-:W-:Y:S01]  /*0270*/  IADD3 R10, P1, PT, R10, 0x20, RZ ;  /* 0x000000200a0a7810 */ /* 0x000fe20007f3e0ff */
[----:B------:R-:W-:Y:S01]  /*0280*/  IMAD.MOV R26, RZ, RZ, -R24 ;  /* 0x000000ffff1a7224 */ /* 0x000fe200078e0a18 */
[----:B------:R-:W-:-:S03]  /*0290*/  MOV R27, R2 ;  /* 0x00000002001b7202 */ /* 0x000fc60000000f00 */
[----:B------:R-:W-:-:S08]  /*02a0*/  IMAD.X R11, RZ, RZ, R11, P1 ;  /* 0x000000ffff0b7224 */ /* 0x000fd000008e060b */
.L_x_4:
[----:B------:R-:W-:Y:S01]  /*02b0*/  IMAD.WIDE R16, R27, 0x8, R8 ;  /* 0x000000081b107825 */ /* 0x000fe200078e0208 */
[----:B------:R-:W2:Y:S04]  /*02c0*/  LD.E.64 R20, desc[UR4][R10.64+-0x20] ;  /* 0xffffe0040a147980 */ /* 0x000ea8000c101b00 */
[----:B0-----:R0:W2:Y:S04]  /*02d0*/  LD.E.64 R22, desc[UR4][R16.64] ;  /* 0x0000000410167980 */ /* 0x0010a8000c101b00 */
[----:B------:R-:W3:Y:S01]  /*02e0*/  LD.E.64 R12, desc[UR4][R10.64+-0x18] ;  /* 0xffffe8040a0c7980 */ /* 0x000ee2000c101b00 */
[----:B0-----:R-:W-:-:S05]  /*02f0*/  IMAD.WIDE R16, R5, 0x8, R16 ;  /* 0x0000000805107825 */ /* 0x001fca00078e0210 */
[----:B------:R-:W3:Y:S01]  /*0300*/  LD.E.64 R14, desc[UR4][R16.64] ;  /* 0x00000004100e7980 */ /* 0x000ee2000c101b00 */
[----:B-1----:R-:W2:Y:S02]  /*0310*/  I2F.F64 R18, R18 ;  /* 0x0000001200127312 */ /* 0x002ea40000201c00 */
[----:B--2---:R-:W-:-:S10]  /*0320*/  DFMA R20, R22, R20, R18 ;  /* 0x000000141614722b */ /* 0x004fd40000000012 */
[----:B------:R-:W0:Y:S01]  /*0330*/  F2I.F64.TRUNC R20, R20 ;  /* 0x0000001400147311 */ /* 0x000e22000030d100 */
[----:B------:R-:W-:-:S05]  /*0340*/  IMAD.WIDE R18, R5, 0x8, R16 ;  /* 0x0000000805127825 */ /* 0x000fca00078e0210 */
[----:B------:R1:W2:Y:S02]  /*0350*/  LD.E.64 R22, desc[UR4][R18.64] ;  /* 0x0000000412167980 */ /* 0x0002a4000c101b00 */
[----:B0-----:R0:W3:Y:S02]  /*0360*/  I2F.F64 R28, R20 ;  /* 0x00000014001c7312 */ /* 0x0010e40000201c00 */
[----:B0-----:R-:W2:Y:S01]  /*0370*/  LD.E.64 R20, desc[UR4][R10.64+-0x10] ;  /* 0xfffff0040a147980 */ /* 0x001ea2000c101b00 */
[C---:B-1----:R-:W-:Y:S01]  /*0380*/  IMAD.WIDE R18, R5.reuse, 0x8, R18 ;  /* 0x0000000805127825 */ /* 0x042fe200078e0212 */
[----:B---3--:R-:W-:Y:S02]  /*0390*/  DFMA R28, R14, R12, R28 ;  /* 0x0000000c0e1c722b */ /* 0x008fe4000000001c */
[----:B------:R-:W3:Y:S04]  /*03a0*/  LD.E.64 R12, desc[UR4][R10.64+-0x8] ;  /* 0xfffff8040a0c7980 */ /* 0x000ee8000c101b00 */
[----:B------:R-:W3:Y:S04]  /*03b0*/  LD.E.64 R14, desc[UR4][R18.64] ;  /* 0x00000004120e7980 */ /* 0x000ee8000c101b00 */
[----:B------:R-:W0:Y:S08]  /*03c0*/  F2I.F64.TRUNC R28, R28 ;  /* 0x0000001c001c7311 */ /* 0x000e30000030d100 */
[----:B0-----:R0:W2:Y:S02]  /*03d0*/  I2F.F64 R16, R28 ;  /* 0x0000001c00107312 */ /* 0x0010a40000201c00 */
[----:B0-----:R-:W-:-:S02]  /*03e0*/  IMAD.WIDE R28, R5, 0x8, R18 ;  /* 0x00000008051c7825 */ /* 0x001fc400078e0212 */
[----:B------:R-:W4:Y:S01]  /*03f0*/  LD.E.64 R18, desc[UR4][R10.64+0x8] ;  /* 0x000008040a127980 */ /* 0x000f22000c101b00 */
[----:B--2---:R-:W-:-:S10]  /*0400*/  DFMA R16, R22, R20, R16 ;  /* 0x000000141610722b */ /* 0x004fd40000000010 */
[----:B------:R-:W0:Y:S08]  /*0410*/  F2I.F64.TRUNC R16, R16 ;  /* 0x0000001000107311 */ /* 0x000e30000030d100 */
[----:B0-----:R-:W3:Y:S02]  /*0420*/  I2F.F64 R22, R16 ;  /* 0x0000001000167312 */ /* 0x001ee40000201c00 */
[----:B---3--:R-:W-:Y:S01]  /*0430*/  DFMA R22, R14, R12, R22 ;  /* 0x0000000c0e16722b */ /* 0x008fe20000000016 */
[----:B------:R-:W2:Y:S04]  /*0440*/  LD.E.64 R12, desc[UR4][R10.64] ;  /* 0x000000040a0c7980 */ /* 0x000ea8000c101b00 */
[----:B------:R0:W2:Y:S01]  /*0450*/  LD.E.64 R14, desc[UR4][R28.64] ;  /* 0x000000041c0e7980 */ /* 0x0000a2000c101b00 */
[----:B------:R-:W-:-:S05]  /*0460*/  IMAD.WIDE R16, R5, 0x8, R28 ;  /* 0x0000000805107825 */ /* 0x000fca00078e021c */
[----:B------:R-:W4:Y:S01]  /*0470*/  LD.E.64 R20, desc[UR4][R16.64] ;  /* 0x0000000410147980 */ /* 0x000f22000c101b00 */
[----:B0-----:R-:W0:Y:S08]  /*0480*/  F2I.F64.TRUNC R29, R22 ;  /* 0x00000016001d7311 */ /* 0x001e30000030d100 */
[----:B0-----:R-:W2:Y:S02]  /*0490*/  I2F.F64 R22, R29 ;  /* 0x0000001d00167312 */ /* 0x001ea40000201c00 */
[----:B--2---:R-:W-:-:S10]  /*04a0*/  DFMA R12, R14, R12, R22 ;  /* 0x0000000c0e0c722b */ /* 0x004fd40000000016 */
[----:B------:R-:W0:Y:S08]  /*04b0*/  F2I.F64.TRUNC R12, R12 ;  /* 0x0000000c000c7311 */ /* 0x000e30000030d100 */
[----:B0-----:R0:W4:Y:S02]  /*04c0*/  I2F.F64 R14, R12 ;  /* 0x0000000c000e7312 */ /* 0x0011240000201c00 */
[----:B0-----:R-:W-:-:S02]  /*04d0*/  IMAD.WIDE R12, R5, 0x8, R16 ;  /* 0x00000008050c7825 */ /* 0x001fc400078e0210 */
[----:B------:R-:W2:Y:S01]  /*04e0*/  LD.E.64 R16, desc[UR4][R10.64+0x18] ;  /* 0x000018040a107980 */ /* 0x000ea2000c101b00 */
[----:B----4-:R-:W-:-:S03]  /*04f0*/  DFMA R20, R20, R18, R14 ;  /* 0x000000121414722b */ /* 0x010fc6000000000e */
[----:B------:R0:W3:Y:S04]  /*0500*/  LD.E.64 R14, desc[UR4][R10.64+0x10] ;  /* 0x000010040a0e7980 */ /* 0x0000e8000c101b00 */
[----:B------:R-:W3:Y:S01]  /*0510*/  LD.E.64 R18, desc[UR4][R12.64] ;  /* 0x000000040c127980 */ /* 0x000ee2000c101b00 */
[----:B------:R-:W-:-:S06]  /*0520*/  IMAD.WIDE R22, R5, 0x8, R12 ;  /* 0x0000000805167825 */ /* 0x000fcc00078e020c */
[----:B------:R-:W2:Y:S01]  /*0530*/  LD.E.64 R22, desc[UR4][R22.64] ;  /* 0x0000000416167980 */ /* 0x000ea2000c101b00 */
[----:B------:R-:W1:Y:S08]  /*0540*/  F2I.F64.TRUNC R20, R20 ;  /* 0x0000001400147311 */ /* 0x000e70000030d100 */
[----:B-1----:R-:W3:Y:S01]  /*0550*/  I2F.F64 R28, R20 ;  /* 0x00000014001c7312 */ /* 0x002ee20000201c00 */
[----:B------:R-:W-:-:S04]  /*0560*/  IADD3 R26, PT, PT, R26, 0x8, RZ ;  /* 0x000000081a1a7810 */ /* 0x000fc80007ffe0ff */
[----:B------:R-:W-:Y:S02]  /*0570*/  ISETP.NE.AND P1, PT, R26, RZ, PT ;  /* 0x000000ff1a00720c */ /* 0x000fe40003f25270 */
[----:B0-----:R-:W-:Y:S01]  /*0580*/  IADD3 R10, P2, PT, R10, 0x40, RZ ;  /* 0x000000400a0a7810 */ /* 0x001fe20007f5e0ff */
[----:B------:R-:W-:-:S03]  /*0590*/  IMAD R27, R5, 0x8, R27 ;  /* 0x00000008051b7824 */ /* 0x000fc600078e021b */
[----:B------:R-:W-:Y:S01]  /*05a0*/  IADD3.X R11, PT, PT, RZ, R11, RZ, P2, !PT ;  /* 0x0000000bff0b7210 */ /* 0x000fe200017fe4ff */
[----:B---3--:R-:W-:-:S10]  /*05b0*/  DFMA R28, R18, R14, R28 ;  /* 0x0000000e121c722b */ /* 0x008fd4000000001c */
[----:B------:R-:W0:Y:S08]  /*05c0*/  F2I.F64.TRUNC R28, R28 ;  /* 0x0000001c001c7311 */ /* 0x000e30000030d100 */
[----:B0-----:R-:W2:Y:S02]  /*05d0*/  I2F.F64 R14, R28 ;  /* 0x0000001c000e7312 */ /* 0x001ea40000201c00 */
[----:B--2---:R-:W-:-:S06]  /*05e0*/  DFMA R14, R22, R16, R14 ;  /* 0x00000010160e722b */ /* 0x004fcc000000000e */
[----:B------:R0:W1:Y:S01]  /*05f0*/  F2I.F64.TRUNC R18, R14 ;  /* 0x0000000e00127311 */ /* 0x000062000030d100 */
[----:B------:R-:W-:Y:S05]  /*0600*/  @P1 BRA `(.L_x_4) ;  /* 0xfffffffc00281947 */ /* 0x000fea000383ffff */
.L_x_3:
[----:B------:R-:W-:Y:S05]  /*0610*/  @!P0 BRA `(.L_x_5) ;  /* 0x0000000000f48947 */ /* 0x000fea0003800000 */
[----:B------:R-:W-:Y:S02]  /*0620*/  ISETP.GE.U32.AND P0, PT, R4, 0x4, PT ;  /* 0x000000040400780c */ /* 0x000fe40003f06070 */
[----:B------:R-:W-:-:S04]  /*0630*/  LOP3.LUT R28, R0, 0x3, RZ, 0xc0, !PT ;  /* 0x00000003001c7812 */ /* 0x000fc800078ec0ff */
[----:B------:R-:W-:-:S07]  /*0640*/  ISETP.NE.AND P1, PT, R28, RZ, PT ;  /* 0x000000ff1c00720c */ /* 0x000fce0003f25270 */
[----:B------:R-:W-:Y:S06]  /*0650*/  @!P0 BRA `(.L_x_6) ;  /* 0x0000000000708947 */ /* 0x000fec0003800000 */
[-C--:B------:R-:W-:Y:S01]  /*0660*/  IADD3 R11, PT, PT, R25, R24.reuse, RZ ;  /* 0x00000018190b7210 */ /* 0x080fe20007ffe0ff */
[----:B------:R-:W-:-:S04]  /*0670*/  IMAD R17, R5, R24, R2 ;  /* 0x0000001805117224 */ /* 0x000fc800078e0202 */
[----:B-----5:R-:W-:-:S04]  /*0680*/  IMAD.WIDE R16, R17, 0x8, R8 ;  /* 0x0000000811107825 */ /* 0x020fc800078e0208 */
[----:B------:R-:W-:Y:S01]  /*0690*/  IMAD.WIDE R10, R11, 0x8, R6 ;  /* 0x000000080b0a7825 */ /* 0x000fe200078e0206 */
[----:B------:R-:W2:Y:S04]  /*06a0*/  LD.E.64 R22, desc[UR4][R16.64] ;  /* 0x0000000410167980 */ /* 0x000ea8000c101b00 */
[----:B------:R-:W2:Y:S01]  /*06b0*/  LD.E.64 R12, desc[UR4][R10.64] ;  /* 0x000000040a0c7980 */ /* 0x000ea2000c101b00 */
[----:B0-----:R-:W-:-:S03]  /*06c0*/  IMAD.WIDE R14, R5, 0x8, R16 ;  /* 0x00000008050e7825 */ /* 0x001fc600078e0210 */
[----:B------:R-:W3:Y:S04]  /*06d0*/  LD.E.64 R16, desc[UR4][R10.64+0x8] ;  /* 0x000008040a107980 */ /* 0x000ee8000c101b00 */
[----:B------:R2:W3:Y:S01]  /*06e0*/  LD.E.64 R20, desc[UR4][R14.64] ;  /* 0x000000040e147980 */ /* 0x0004e2000c101b00 */
[----:B-1----:R-:W2:Y:S01]  /*06f0*/  I2F.F64 R18, R18 ;  /* 0x0000001200127312 */ /* 0x002ea20000201c00 */
[C---:B------:R-:W-:Y:S01]  /*0700*/  IMAD.WIDE R26, R5.reuse, 0x8, R14 ;  /* 0x00000008051a7825 */ /* 0x040fe200078e020e */
[----:B--2---:R-:W-:Y:S01]  /*0710*/  DFMA R14, R22, R12, R18 ;  /* 0x0000000c160e722b */ /* 0x004fe20000000012 */
[----:B------:R-:W2:Y:S04]  /*0720*/  LD.E.64 R12, desc[UR4][R10.64+0x10] ;  /* 0x000010040a0c7980 */ /* 0x000ea8000c101b00 */
[----:B------:R0:W2:Y:S04]  /*0730*/  LD.E.64 R22, desc[UR4][R26.64] ;  /* 0x000000041a167980 */ /* 0x0000a8000c101b00 */
[----:B------:R1:W4:Y:S01]  /*0740*/  LD.E.64 R18, desc[UR4][R10.64+0x18] ;  /* 0x000018040a127980 */ /* 0x000322000c101b00 */
[----:B0-----:R-:W-:-:S06]  /*0750*/  IMAD.WIDE R26, R5, 0x8, R26 ;  /* 0x00000008051a7825 */ /* 0x001fcc00078e021a */
[----:B------:R-:W4:Y:S01]  /*0760*/  LD.E.64 R26, desc[UR4][R26.64] ;  /* 0x000000041a1a7980 */ /* 0x000f22000c101b00 */
[----:B------:R-:W1:Y:S08]  /*0770*/  F2I.F64.TRUNC R4, R14 ;  /* 0x0000000e00047311 */ /* 0x000e70000030d100 */
[----:B-1----:R-:W3:Y:S02]  /*0780*/  I2F.F64 R10, R4 ;  /* 0x00000004000a7312 */ /* 0x002ee40000201c00 */
[----:B---3--:R-:W-:-:S10]  /*0790*/  DFMA R16, R20, R16, R10 ;  /* 0x000000101410722b */ /* 0x008fd4000000000a */
[----:B------:R-:W0:Y:S08]  /*07a0*/  F2I.F64.TRUNC R16, R16 ;  /* 0x0000001000107311 */ /* 0x000e30000030d100 */
[----:B0-----:R-:W2:Y:S01]  /*07b0*/  I2F.F64 R20, R16 ;  /* 0x0000001000147312 */ /* 0x001ea20000201c00 */
[----:B------:R-:W-:Y:S01]  /*07c0*/  IADD3 R24, PT, PT, R24, 0x4, RZ ;  /* 0x0000000418187810 */ /* 0x000fe20007ffe0ff */
[----:B--2---:R-:W-:-:S10]  /*07d0*/  DFMA R12, R22, R12, R20 ;  /* 0x0000000c160c722b */ /* 0x004fd40000000014 */
[----:B------:R-:W0:Y:S08]  /*07e0*/  F2I.F64.TRUNC R12, R12 ;  /* 0x0000000c000c7311 */ /* 0x000e30000030d100 */
[----:B0-----:R-:W4:Y:S02]  /*07f0*/  I2F.F64 R20, R12 ;  /* 0x0000000c00147312 */ /* 0x001f240000201c00 */
[----:B----4-:R-:W-:-:S10]  /*0800*/  DFMA R18, R26, R18, R20 ;  /* 0x000000121a12722b */ /* 0x010fd40000000014 */
[----:B------:R2:W3:Y:S02]  /*0810*/  F2I.F64.TRUNC R18, R18 ;  /* 0x0000001200127311 */ /* 0x0004e4000030d100 */
.L_x_6:
[----:B------:R-:W-:Y:S05]  /*0820*/  @!P1 BRA `(.L_x_5) ;  /* 0x0000000000709947 */ /* 0x000fea0003800000 */
[----:B------:R-:W-:-:S13]  /*0830*/  ISETP.NE.AND P0, PT, R28, 0x1, PT ;  /* 0x000000011c00780c */ /* 0x000fda0003f05270 */
[----:B------:R-:W-:Y:S02]  /*0840*/  @P0 IMAD R21, R5, R24, R2 ;  /* 0x0000001805150224 */ /* 0x000fe400078e0202 */
[----:B------:R-:W-:Y:S02]  /*0850*/  @P0 IMAD.IADD R23, R25, 0x1, R24 ;  /* 0x0000000119170824 */ /* 0x000fe400078e0218 */
[----:B-----5:R-:W-:-:S04]  /*0860*/  @P0 IMAD.WIDE R20, R21, 0x8, R8 ;  /* 0x0000000815140825 */ /* 0x020fc800078e0208 */
[----:B------:R-:W-:Y:S01]  /*0870*/  @P0 IMAD.WIDE R22, R23, 0x8, R6 ;  /* 0x0000000817160825 */ /* 0x000fe200078e0206 */
[----:B0-----:R-:W4:Y:S04]  /*0880*/  @P0 LD.E.64 R14, desc[UR4][R20.64] ;  /* 0x00000004140e0980 */ /* 0x001f28000c101b00 */
[----:B------:R-:W4:Y:S01]  /*0890*/  @P0 LD.E.64 R16, desc[UR4][R22.64] ;  /* 0x0000000416100980 */ /* 0x000f22000c101b00 */
[----:B------:R-:W-:-:S03]  /*08a0*/  @P0 IMAD.WIDE R10, R5, 0x8, R20 ;  /* 0x00000008050a0825 */ /* 0x000fc600078e0214 */
[----:B------:R-:W2:Y:S04]  /*08b0*/  @P0 LD.E.64 R12, desc[UR4][R22.64+0x8] ;  /* 0x00000804160c0980 */ /* 0x000ea8000c101b00 */
[----:B------:R-:W2:Y:S01]  /*08c0*/  @P0 LD.E.64 R10, desc[UR4][R10.64] ;  /* 0x000000040a0a0980 */ /* 0x000ea2000c101b00 */
[----:B------:R-:W-:Y:S02]  /*08d0*/  LOP3.LUT R0, R0, 0x1, RZ, 0xc0, !PT ;  /* 0x0000000100007812 */ /* 0x000fe400078ec0ff */
[----:B------:R-:W-:Y:S02]  /*08e0*/  @P0 IADD3 R24, PT, PT, R24, 0x2, RZ ;  /* 0x0000000218180810 */ /* 0x000fe40007ffe0ff */
[----:B------:R-:W-:-:S13]  /*08f0*/  ISETP.NE.U32.AND P1, PT, R0, 0x1, PT ;  /* 0x000000010000780c */ /* 0x000fda0003f25070 */
[-C--:B------:R-:W-:Y:S01]  /*0900*/  @!P1 IADD3 R25, PT, PT, R25, R24.reuse, RZ ;  /* 0x0000001819199210 */ /* 0x080fe20007ffe0ff */
[----:B------:R-:W-:-:S04]  /*0910*/  @!P1 IMAD R5, R5, R24, R2 ;  /* 0x0000001805059224 */ /* 0x000fc800078e0202 */
[----:B------:R-:W-:-:S04]  /*0920*/  @!P1 IMAD.WIDE R4, R5, 0x8, R8 ;  /* 0x0000000805049825 */ /* 0x000fc800078e0208 */
[----:B------:R-:W-:Y:S02]  /*0930*/  @!P1 IMAD.WIDE R6, R25, 0x8, R6 ;  /* 0x0000000819069825 */ /* 0x000fe400078e0206 */
[----:B------:R-:W2:Y:S04]  /*0940*/  @!P1 LD.E.64 R4, desc[UR4][R4.64] ;  /* 0x0000000404049980 */ /* 0x000ea8000c101b00 */
[----:B------:R-:W2:Y:S01]  /*0950*/  @!P1 LD.E.64 R6, desc[UR4][R6.64] ;  /* 0x0000000406069980 */ /* 0x000ea2000c101b00 */
[----:B-1-3--:R-:W4:Y:S02]  /*0960*/  @P0 I2F.F64 R8, R18 ;  /* 0x0000001200080312 */ /* 0x00af240000201c00 */
[----:B----4-:R-:W-:-:S10]  /*0970*/  @P0 DFMA R14, R14, R16, R8 ;  /* 0x000000100e0e022b */ /* 0x010fd40000000008 */
[----:B------:R-:W0:Y:S08]  /*0980*/  @P0 F2I.F64.TRUNC R14, R14 ;  /* 0x0000000e000e0311 */ /* 0x000e30000030d100 */
[----:B0-----:R-:W2:Y:S02]  /*0990*/  @P0 I2F.F64 R8, R14 ;  /* 0x0000000e00080312 */ /* 0x001ea40000201c00 */
[----:B--2---:R-:W-:-:S06]  /*09a0*/  @P0 DFMA R10, R10, R12, R8 ;  /* 0x0000000c0a0a022b */ /* 0x004fcc0000000008 */
[----:B------:R-:W0:Y:S08]  /*09b0*/  @P0 F2I.F64.TRUNC R18, R10 ;  /* 0x0000000a00120311 */ /* 0x000e30000030d100 */
[----:B0-----:R-:W0:Y:S02]  /*09c0*/  @!P1 I2F.F64 R8, R18 ;  /* 0x0000001200089312 */ /* 0x001e240000201c00 */
[----:B0-----:R-:W-:-:S06]  /*09d0*/  @!P1 DFMA R8, R4, R6, R8 ;  /* 0x000000060408922b */ /* 0x001fcc0000000008 */
[----:B------:R4:W0:Y:S05]  /*09e0*/  @!P1 F2I.F64.TRUNC R18, R8 ;  /* 0x0000000800129311 */ /* 0x00082a000030d100 */
.L_x_5:
[----:B0123--:R-:W0:Y:S02]  /*09f0*/  I2F.F64 R18, R18 ;  /* 0x0000001200127312 */ /* 0x00fe240000201c00 */
.L_x_2:
[----:B-----5:R-:W1:Y:S02]  /*0a00*/  LDC.64 R6, c[0x0][0x390] ;  /* 0x0000e400ff067b82 */ /* 0x020e640000000a00 */
[----:B-1----:R-:W2:Y:S04]  /*0a10*/  LDG.E R0, desc[UR4][R6.64+0x4] ;  /* 0x0000040406007981 */ /* 0x002ea8000c1e1900 */
[----:B------:R-:W3:Y:S01]  /*0a20*/  LDG.E.64 R4, desc[UR4][R6.64+0x8] ;  /* 0x0000080406047981 */ /* 0x000ee2000c1e1b00 */
[----:B--2---:R-:W-:-:S04]  /*0a30*/  IMAD R3, R0, R3, R2 ;  /* 0x0000000300037224 */ /* 0x004fc800078e0202 */
[----:B---3--:R-:W-:-:S05]  /*0a40*/  IMAD.WIDE R4, R3, 0x8, R4 ;  /* 0x0000000803047825 */ /* 0x008fca00078e0204 */
[----:B0-----:R-:W-:Y:S01]  /*0a50*/  ST.E.64 desc[UR4][R4.64], R18 ;  /* 0x0000001204007985 */ /* 0x001fe2000c101b04 */
[----:B------:R-:W-:Y:S05]  /*0a60*/  EXIT ;  /* 0x000000000000794d */ /* 0x000fea0003800000 */
.L_x_7:
[----:B------:R-:W-:-:S00]  /*0a70*/  BRA `(.L_x_7) ;  /* 0xfffffffc00fc7947 */ /* 0x000fc0000383ffff */
[----:B------:R-:W-:-:S00]  /*0a80*/  NOP ;  /* 0x0000000000007918 */ /* 0x000fc00000000000 */
[----:B------:R-:W-:-:S00]  /*0a90*/  NOP ;  /* 0x0000000000007918 */ /* 0x000fc00000000000 */
[----:B------:R-:W-:-:S00]  /*0aa0*/  NOP ;  /* 0x0000000000007918 */ /* 0x000fc00000000000 */
[----:B------:R-:W-:-:S00]  /*0ab0*/  NOP ;  /* 0x0000000000007918 */ /* 0x000fc00000000000 */
[----:B------:R-:W-:-:S00]  /*0ac0*/  NOP ;  /* 0x0000000000007918 */ /* 0x000fc00000000000 */
[----:B------:R-:W-:-:S00]  /*0ad0*/  NOP ;  /* 0x0000000000007918 */ /* 0x000fc00000000000 */
[----:B------:R-:W-:-:S00]  /*0ae0*/  NOP ;  /* 0x0000000000007918 */ /* 0x000fc00000000000 */
[----:B------:R-:W-:-:S00]  /*0af0*/  NOP ;  /* 0x0000000000007918 */ /* 0x000fc00000000000 */
.L_x_76:


//--------------------- .text._Z9d_multMatP6MatrixS0_S0_ --------------------------
	.section	.text._Z9d_multMatP6MatrixS0_S0_,"ax",@progbits
	.align	128
        .global         _Z9d_multMatP6MatrixS0_S0_
        .type           _Z9d_multMatP6MatrixS0_S0_,@function
        .size           _Z9d_multMatP6MatrixS0_S0_,(.L_x_77 - _Z9d_multMatP6MatrixS0_S0_)
        .other          _Z9d_multMatP6MatrixS0_S0_,@"STO_CUDA_ENTRY STV_DEFAULT"
_Z9d_multMatP6MatrixS0_S0_:
.text._Z9d_multMatP6MatrixS0_S0_:
[----:B------:R-:W0:Y:S08]  /*0000*/  LDC R1, c[0x0][0x37c] ;  /* 0x0000df00ff017b82 */ /* 0x000e300000000800 */
[----:B------:R-:W1:Y:S01]  /*0010*/  LDC.64 R6, c[0x0][0x380] ;  /* 0x0000e000ff067b82 */ /* 0x000e620000000a00 */
[----:B------:R-:W1:Y:S07]  /*0020*/  LDCU.64 UR6, c[0x0][0x358] ;  /* 0x00006b00ff0677ac */ /* 0x000e6e0008000a00 */
[----:B------:R-:W2:Y:S01]  /*0030*/  LDC.64 R2, c[0x0][0x388] ;  /* 0x0000e200ff027b82 */ /* 0x000ea20000000a00 */
[----:B-1----:R-:W3:Y:S04]  /*0040*/  LDG.E.64 R6, desc[UR6][R6.64] ;  /* 0x0000000606067981 */ /* 0x002ee8000c1e1b00 */
[----:B--2---:R-:W3:Y:S02]  /*0050*/  LDG.E.64 R2, desc[UR6][R2.64] ;  /* 0x0000000602027981 */ /* 0x004ee4000c1e1b00 */
[----:B---3--:R-:W-:-:S13]  /*0060*/  ISETP.NE.AND P0, PT, R6, R3, PT ;  /* 0x000000030600720c */ /* 0x008fda0003f05270 */
[----:B0-----:R-:W-:Y:S05]  /*0070*/  @P0 BRA `(.L_x_8) ;  /* 0x0000001400ec0947 */ /* 0x001fea0003800000 */
[----:B------:R-:W-:-:S13]  /*0080*/  ISETP.GE.AND P0, PT, R7, 0x1, PT ;  /* 0x000000010700780c */ /* 0x000fda0003f06270 */
[----:B------:R-:W-:Y:S05]  /*0090*/  @!P0 EXIT ;  /* 0x000000000000894d */ /* 0x000fea0003800000 */
[----:B------:R-:W-:-:S13]  /*00a0*/  ISETP.GE.AND P0, PT, R2, 0x1, PT ;  /* 0x000000010200780c */ /* 0x000fda0003f06270 */
[----:B------:R-:W-:Y:S05]  /*00b0*/  @!P0 EXIT ;  /* 0x000000000000894d */ /* 0x000fea0003800000 */
[----:B------:R-:W-:-:S13]  /*00c0*/  ISETP.GE.AND P0, PT, R6, 0x1, PT ;  /* 0x000000010600780c */ /* 0x000fda0003f06270 */
[----:B------:R-:W-:Y:S05]  /*00d0*/  @!P0 BRA `(.L_x_9) ;  /* 0x0000000800608947 */ /* 0x000fea0003800000 */
[C---:B------:R-:W-:Y:S01]  /*00e0*/  LOP3.LUT R0, R6.reuse, 0x7ffffff8, RZ, 0xc0, !PT ;  /* 0x7ffffff806007812 */ /* 0x040fe200078ec0ff */
[----:B------:R-:W-:Y:S01]  /*00f0*/  HFMA2 R4, -RZ, RZ, 0, 0 ;  /* 0x00000000ff047431 */ /* 0x000fe200000001ff */
[----:B------:R-:W-:Y:S02]  /*0100*/  LOP3.LUT R3, R6, 0x7, RZ, 0xc0, !PT ;  /* 0x0000000706037812 */ /* 0x000fe400078ec0ff */
[----:B------:R-:W-:-:S07]  /*0110*/  IADD3 R5, PT, PT, -R0, RZ, RZ ;  /* 0x000000ff00057210 */ /* 0x000fce0007ffe1ff */
.L_x_15:
[----:B01----:R-:W-:-:S07]  /*0120*/  MOV R24, RZ ;  /* 0x000000ff00187202 */ /* 0x003fce0000000f00 */
.L_x_14:
[----:B0-----:R-:W0:Y:S08]  /*0130*/  LDC.64 R14, c[0x0][0x388] ;  /* 0x0000e200ff0e7b82 */ /* 0x001e300000000a00 */
[----:B-1----:R-:W1:Y:S01]  /*0140*/  LDC.64 R12, c[0x0][0x380] ;  /* 0x0000e000ff0c7b82 */ /* 0x002e620000000a00 */
[----:B0-----:R-:W2:Y:S01]  /*0150*/  LDG.E R27, desc[UR6][R14.64+0x4] ;  /* 0x000004060e1b7981 */ /* 0x001ea2000c1e1900 */
[----:B------:R-:W-:-:S03]  /*0160*/  ISETP.GE.U32.AND P0, PT, R6, 0x8, PT ;  /* 0x000000080600780c */ /* 0x000fc60003f06070 */
[----:B------:R0:W5:Y:S01]  /*0170*/  LDG.E.64 R10, desc[UR6][R14.64+0x8] ;  /* 0x000008060e0a7981 */ /* 0x000162000c1e1b00 */
[----:B------:R-:W-:-:S03]  /*0180*/  CS2R R22, SRZ ;  /* 0x0000000000167805 */ /* 0x000fc6000001ff00 */
[----:B-1----:R0:W5:Y:S04]  /*0190*/  LDG.E R25, desc[UR6][R12.64+0x4] ;  /* 0x000004060c197981 */ /* 0x002168000c1e1900 */
[----:B------:R0:W5:Y:S01]  /*01a0*/  LDG.E.64 R8, desc[UR6][R12.64+0x8] ;  /* 0x000008060c087981 */ /* 0x000162000c1e1b00 */
[----:B--2---:R-:W-:Y:S01]  /*01b0*/  IMAD R27, R27, R24, RZ ;  /* 0x000000181b1b7224 */ /* 0x004fe200078e02ff */
[----:B0-----:R-:W-:Y:S06]  /*01c0*/  @!P0 BRA `(.L_x_10) ;  /* 0x0000000000f48947 */ /* 0x001fec0003800000 */
[----:B-----5:R-:W-:Y:S01]  /*01d0*/  IADD3 R12, P0, PT, R10, 0x20, RZ ;  /* 0x000000200a0c7810 */ /* 0x020fe20007f1e0ff */
[----:B------:R-:W-:Y:S01]  /*01e0*/  HFMA2 R22, -RZ, RZ, 0, 0 ;  /* 0x00000000ff167431 */ /* 0x000fe200000001ff */
[----:B------:R-:W-:Y:S02]  /*01f0*/  MOV R29, R27 ;  /* 0x0000001b001d7202 */ /* 0x000fe40000000f00 */
[----:B------:R-:W-:Y:S02]  /*0200*/  MOV R26, R4 ;  /* 0x00000004001a7202 */ /* 0x000fe40000000f00 */
[----:B------:R-:W-:Y:S02]  /*0210*/  MOV R28, R5 ;  /* 0x00000005001c7202 */ /* 0x000fe40000000f00 */
[----:B------:R-:W-:-:S07]  /*0220*/  IADD3.X R13, PT, PT, RZ, R11, RZ, P0, !PT ;  /* 0x0000000bff0d7210 */ /* 0x000fce00007fe4ff */
.L_x_11:
[----:B------:R-:W-:-:S04]  /*0230*/  IMAD.WIDE R16, R26, 0x8, R8 ;  /* 0x000000081a107825 */ /* 0x000fc800078e0208 */
[----:B0-----:R-:W-:Y:S01]  /*0240*/  IMAD.WIDE R14, R29, 0x8, R12 ;  /* 0x000000081d0e7825 */ /* 0x001fe200078e020c */
[----:B------:R0:W2:Y:S04]  /*0250*/  LD.E.64 R20, desc[UR6][R16.64] ;  /* 0x0000000610147980 */ /* 0x0000a8000c101b00 */
[----:B------:R-:W2:Y:S01]  /*0260*/  LD.E.64 R18, desc[UR6][R14.64+-0x20] ;  /* 0xffffe0060e127980 */ /* 0x000ea2000c101b00 */
[----:B-1----:R-:W2:Y:S01]  /*0270*/  I2F.F64 R22, R22 ;  /* 0x0000001600167312 */ /* 0x002ea20000201c00 */
[----:B0-----:R-:W-:Y:S01]  /*0280*/  IMAD.WIDE R16, R25, 0x8, R16 ;  /* 0x0000000819107825 */ /* 0x001fe200078e0210 */
[----:B--2---:R-:W-:-:S04]  /*0290*/  DFMA R22, R20, R18, R22 ;  /* 0x000000121416722b */ /* 0x004fc80000000016 */
[----:B------:R0:W2:Y:S04]  /*02a0*/  LD.E.64 R20, desc[UR6][R16.64] ;  /* 0x0000000610147980 */ /* 0x0000a8000c101b00 */
[----:B------:R-:W2:Y:S01]  /*02b0*/  LD.E.64 R18, desc[UR6][R14.64+-0x18] ;  /* 0xffffe8060e127980 */ /* 0x000ea2000c101b00 */
[----:B------:R-:W1:Y:S01]  /*02c0*/  F2I.F64.TRUNC R30, R22 ;  /* 0x00000016001e7311 */ /* 0x000e62000030d100 */
[----:B0-----:R-:W-:-:S07]  /*02d0*/  IMAD.WIDE R16, R25, 0x8, R16 ;  /* 0x0000000819107825 */ /* 0x001fce00078e0210 */
[----:B-1----:R-:W2:Y:S02]  /*02e0*/  I2F.F64 R22, R30 ;  /* 0x0000001e00167312 */ /* 0x002ea40000201c00 */
[----:B--2---:R-:W-:Y:S01]  /*02f0*/  DFMA R22, R20, R18, R22 ;  /* 0x000000121416722b */ /* 0x004fe20000000016 */
[----:B------:R-:W2:Y:S04]  /*0300*/  LD.E.64 R18, desc[UR6][R14.64+-0x10] ;  /* 0xfffff0060e127980 */ /* 0x000ea8000c101b00 */
[----:B------:R0:W2:Y:S01]  /*0310*/  LD.E.64 R20, desc[UR6][R16.64] ;  /* 0x0000000610147980 */ /* 0x0000a2000c101b00 */
        /* <DEDUP_REMOVED lines=24> */
[----:B------:R-:W1:Y:S03]  /*04a0*/  F2I.F64.TRUNC R31, R22 ;  /* 0x00000016001f7311 */ /* 0x000e66000030d100 */
[----:B------:R-:W3:Y:S01]  /*04b0*/  LD.E.64 R14, desc[UR6][R14.64+0x18] ;  /* 0x000018060e0e7980 */ /* 0x000ee2000c101b00 */
[----:B0-----:R-:W-:-:S06]  /*04c0*/  IMAD.WIDE R16, R25, 0x8, R16 ;  /* 0x0000000819107825 */ /* 0x001fcc00078e0210 */
[----:B------:R-:W3:Y:S01]  /*04d0*/  LD.E.64 R16, desc[UR6][R16.64] ;  /* 0x0000000610107980 */ /* 0x000ee2000c101b00 */
[----:B-1----:R-:W2:Y:S01]  /*04e0*/  I2F.F64 R22, R31 ;  /* 0x0000001f00167312 */ /* 0x002ea20000201c00 */
[----:B------:R-:W-:-:S04]  /*04f0*/  IADD3 R28, PT, PT, R28, 0x8, RZ ;  /* 0x000000081c1c7810 */ /* 0x000fc80007ffe0ff */
[----:B------:R-:W-:Y:S02]  /*0500*/  ISETP.NE.AND P0, PT, R28, RZ, PT ;  /* 0x000000ff1c00720c */ /* 0x000fe40003f05270 */
[----:B------:R-:W-:Y:S02]  /*0510*/  LEA R26, R25, R26, 0x3 ;  /* 0x0000001a191a7211 */ /* 0x000fe400078e18ff */
[----:B------:R-:W-:Y:S01]  /*0520*/  IADD3 R29, PT, PT, R29, 0x8, RZ ;  /* 0x000000081d1d7810 */ /* 0x000fe20007ffe0ff */
[----:B--2---:R-:W-:-:S10]  /*0530*/  DFMA R18, R20, R18, R22 ;  /* 0x000000121412722b */ /* 0x004fd40000000016 */
[----:B------:R-:W0:Y:S08]  /*0540*/  F2I.F64.TRUNC R18, R18 ;  /* 0x0000001200127311 */ /* 0x000e30000030d100 */
[----:B0-----:R-:W3:Y:S02]  /*0550*/  I2F.F64 R18, R18 ;  /* 0x0000001200127312 */ /* 0x001ee40000201c00 */
[----:B---3--:R-:W-:-:S06]  /*0560*/  DFMA R14, R16, R14, R18 ;  /* 0x0000000e100e722b */ /* 0x008fcc0000000012 */
[----:B------:R0:W1:Y:S01]  /*0570*/  F2I.F64.TRUNC R22, R14 ;  /* 0x0000000e00167311 */ /* 0x000062000030d100 */
[----:B------:R-:W-:Y:S05]  /*0580*/  @P0 BRA `(.L_x_11) ;  /* 0xfffffffc00280947 */ /* 0x000fea000383ffff */
[----:B------:R-:W-:-:S07]  /*0590*/  MOV R23, R0 ;  /* 0x0000000000177202 */ /* 0x000fce0000000f00 */
.L_x_10:
[----:B------:R-:W-:-:S13]  /*05a0*/  ISETP.NE.AND P0, PT, R3, RZ, PT ;  /* 0x000000ff0300720c */ /* 0x000fda0003f05270 */
[----:B------:R-:W-:Y:S05]  /*05b0*/  @!P0 BRA `(.L_x_12) ;  /* 0x0000000000f08947 */ /* 0x000fea0003800000 */
[----:B------:R-:W-:-:S04]  /*05c0*/  IADD3 R12, PT, PT, R3, -0x1, RZ ;  /* 0xffffffff030c7810 */ /* 0x000fc80007ffe0ff */
[----:B------:R-:W-:-:S13]  /*05d0*/  ISETP.GE.U32.AND P0, PT, R12, 0x3, PT ;  /* 0x000000030c00780c */ /* 0x000fda0003f06070 */
[----:B------:R-:W-:Y:S05]  /*05e0*/  @!P0 BRA `(.L_x_13) ;  /* 0x0000000000708947 */ /* 0x000fea0003800000 */
[-C--:B------:R-:W-:Y:S01]  /*05f0*/  IADD3 R21, PT, PT, R27, R23.reuse, RZ ;  /* 0x000000171b157210 */ /* 0x080fe20007ffe0ff */
[----:B-----5:R-:W-:-:S04]  /*0600*/  IMAD R17, R25, R23, R4 ;  /* 0x0000001719117224 */ /* 0x020fc800078e0204 */
[----:B------:R-:W-:-:S04]  /*0610*/  IMAD.WIDE R16, R17, 0x8, R8 ;  /* 0x0000000811107825 */ /* 0x000fc800078e0208 */
[----:B------:R-:W-:Y:S01]  /*0620*/  IMAD.WIDE R20, R21, 0x8, R10 ;  /* 0x0000000815147825 */ /* 0x000fe200078e020a */
[----:B------:R2:W3:Y:S04]  /*0630*/  LD.E.64 R28, desc[UR6][R16.64] ;  /* 0x00000006101c7980 */ /* 0x0004e8000c101b00 */
[----:B------:R-:W3:Y:S04]  /*0640*/  LD.E.64 R18, desc[UR6][R20.64] ;  /* 0x0000000614127980 */ /* 0x000ee8000c101b00 */
[----:B------:R-:W4:Y:S01]  /*0650*/  LD.E.64 R12, desc[UR6][R20.64+0x8] ;  /* 0x00000806140c7980 */ /* 0x000f22000c101b00 */
[----:B--2---:R-:W-:-:S05]  /*0660*/  IMAD.WIDE R16, R25, 0x8, R16 ;  /* 0x0000000819107825 */ /* 0x004fca00078e0210 */
[----:B0-----:R0:W4:Y:S01]  /*0670*/  LD.E.64 R14, desc[UR6][R16.64] ;  /* 0x00000006100e7980 */ /* 0x001122000c101b00 */
[----:B-1----:R-:W3:Y:S01]  /*0680*/  I2F.F64 R30, R22 ;  /* 0x00000016001e7312 */ /* 0x002ee20000201c00 */
[----:B0-----:R-:W-:Y:S01]  /*0690*/  IMAD.WIDE R16, R25, 0x8, R16 ;  /* 0x0000000819107825 */ /* 0x001fe200078e0210 */
[----:B---3--:R-:W-:-:S06]  /*06a0*/  DFMA R18, R28, R18, R30 ;  /* 0x000000121c12722b */ /* 0x008fcc000000001e */
[----:B------:R-:W0:Y:S08]  /*06b0*/  F2I.F64.TRUNC R26, R18 ;  /* 0x00000012001a7311 */ /* 0x000e30000030d100 */
[----:B0-----:R-:W4:Y:S02]  /*06c0*/  I2F.F64 R18, R26 ;  /* 0x0000001a00127312 */ /* 0x001f240000201c00 */
[----:B----4-:R-:W-:Y:S01]  /*06d0*/  DFMA R18, R14, R12, R18 ;  /* 0x0000000c0e12722b */ /* 0x010fe20000000012 */
[----:B------:R-:W2:Y:S04]  /*06e0*/  LD.E.64 R12, desc[UR6][R20.64+0x10] ;  /* 0x00001006140c7980 */ /* 0x000ea8000c101b00 */
[----:B------:R0:W2:Y:S04]  /*06f0*/  LD.E.64 R14, desc[UR6][R16.64] ;  /* 0x00000006100e7980 */ /* 0x0000a8000c101b00 */
[----:B------:R-:W3:Y:S01]  /*0700*/  LD.E.64 R20, desc[UR6][R20.64+0x18] ;  /* 0x0000180614147980 */ /* 0x000ee2000c101b00 */
[----:B0-----:R-:W-:-:S06]  /*0710*/  IMAD.WIDE R16, R25, 0x8, R16 ;  /* 0x0000000819107825 */ /* 0x001fcc00078e0210 */
[----:B------:R-:W3:Y:S01]  /*0720*/  LD.E.64 R16, desc[UR6][R16.64] ;  /* 0x0000000610107980 */ /* 0x000ee2000c101b00 */
[----:B------:R-:W0:Y:S08]  /*0730*/  F2I.F64.TRUNC R28, R18 ;  /* 0x00000012001c7311 */ /* 0x000e30000030d100 */
[----:B0-----:R-:W2:Y:S01]  /*0740*/  I2F.F64 R18, R28 ;  /* 0x0000001c00127312 */ /* 0x001ea20000201c00 */
[----:B------:R-:W-:Y:S01]  /*0750*/  IADD3 R23, PT, PT, R23, 0x4, RZ ;  /* 0x0000000417177810 */ /* 0x000fe20007ffe0ff */
[----:B--2---:R-:W-:-:S10]  /*0760*/  DFMA R14, R14, R12, R18 ;  /* 0x0000000c0e0e722b */ /* 0x004fd40000000012 */
[----:B------:R-:W0:Y:S08]  /*0770*/  F2I.F64.TRUNC R14, R14 ;  /* 0x0000000e000e7311 */ /* 0x000e30000030d100 */
[----:B0-----:R-:W3:Y:S02]  /*0780*/  I2F.F64 R12, R14 ;  /* 0x0000000e000c7312 */ /* 0x001ee40000201c00 */
[----:B---3--:R-:W-:-:S06]  /*0790*/  DFMA R12, R16, R20, R12 ;  /* 0x00000014100c722b */ /* 0x008fcc000000000c */
[----:B------:R2:W3:Y:S05]  /*07a0*/  F2I.F64.TRUNC R22, R12 ;  /* 0x0000000c00167311 */ /* 0x0004ea000030d100 */
.L_x_13:
[----:B--2---:R-:W-:-:S13]  /*07b0*/  LOP3.LUT P0, R12, R6, 0x3, RZ, 0xc0, !PT ;  /* 0x00000003060c7812 */ /* 0x004fda000780c0ff */
[----:B------:R-:W-:Y:S05]  /*07c0*/  @!P0 BRA `(.L_x_12) ;  /* 0x00000000006c8947 */ /* 0x000fea0003800000 */
[----:B------:R-:W-:-:S13]  /*07d0*/  ISETP.NE.AND P0, PT, R12, 0x1, PT ;  /* 0x000000010c00780c */ /* 0x000fda0003f05270 */
[-C--:B------:R-:W-:Y:S01]  /*07e0*/  @P0 IADD3 R13, PT, PT, R27, R23.reuse, RZ ;  /* 0x000000171b0d0210 */ /* 0x080fe20007ffe0ff */
[----:B0----5:R-:W-:-:S04]  /*07f0*/  @P0 IMAD R15, R25, R23, R4 ;  /* 0x00000017190f0224 */ /* 0x021fc800078e0204 */
[----:B------:R-:W-:-:S04]  /*0800*/  @P0 IMAD.WIDE R14, R15, 0x8, R8 ;  /* 0x000000080f0e0825 */ /* 0x000fc800078e0208 */
[----:B------:R-:W-:Y:S01]  /*0810*/  @P0 IMAD.WIDE R12, R13, 0x8, R10 ;  /* 0x000000080d0c0825 */ /* 0x000fe200078e020a */
[----:B------:R0:W2:Y:S04]  /*0820*/  @P0 LD.E.64 R18, desc[UR6][R14.64] ;  /* 0x000000060e120980 */ /* 0x0000a8000c101b00 */
[----:B------:R-:W2:Y:S01]  /*0830*/  @P0 LD.E.64 R16, desc[UR6][R12.64] ;  /* 0x000000060c100980 */ /* 0x000ea2000c101b00 */
[----:B0-----:R-:W-:-:S03]  /*0840*/  @P0 IMAD.WIDE R14, R25, 0x8, R14 ;  /* 0x00000008190e0825 */ /* 0x001fc600078e020e */
[----:B------:R-:W4:Y:S04]  /*0850*/  @P0 LD.E.64 R12, desc[UR6][R12.64+0x8] ;  /* 0x000008060c0c0980 */ /* 0x000f28000c101b00 */
[----:B------:R-:W4:Y:S01]  /*0860*/  @P0 LD.E.64 R14, desc[UR6][R14.64] ;  /* 0x000000060e0e0980 */ /* 0x000f22000c101b00 */
[----:B------:R-:W-:Y:S02]  /*0870*/  LOP3.LUT P1, RZ, R6, 0x1, RZ, 0xc0, !PT ;  /* 0x0000000106ff7812 */ /* 0x000fe4000782c0ff */
[----:B------:R-:W-:-:S11]  /*0880*/  @P0 IADD3 R23, PT, PT, R23, 0x2, RZ ;  /* 0x0000000217170810 */ /* 0x000fd60007ffe0ff */
[-C--:B------:R-:W-:Y:S01]  /*0890*/  @P1 IMAD R21, R25, R23.reuse, R4 ;  /* 0x0000001719151224 */ /* 0x080fe200078e0204 */
[----:B------:R-:W-:-:S03]  /*08a0*/  @P1 IADD3 R27, PT, PT, R27, R23, RZ ;  /* 0x000000171b1b1210 */ /* 0x000fc60007ffe0ff */
[----:B------:R-:W-:-:S04]  /*08b0*/  @P1 IMAD.WIDE R20, R21, 0x8, R8 ;  /* 0x0000000815141825 */ /* 0x000fc800078e0208 */
[----:B------:R-:W-:Y:S02]  /*08c0*/  @P1 IMAD.WIDE R8, R27, 0x8, R10 ;  /* 0x000000081b081825 */ /* 0x000fe400078e020a */
[----:B------:R-:W4:Y:S04]  /*08d0*/  @P1 LD.E.64 R20, desc[UR6][R20.64] ;  /* 0x0000000614141980 */ /* 0x000f28000c101b00 */
[----:B------:R-:W4:Y:S01]  /*08e0*/  @P1 LD.E.64 R8, desc[UR6][R8.64] ;  /* 0x0000000608081980 */ /* 0x000f22000c101b00 */
[----:B-1-3--:R-:W2:Y:S02]  /*08f0*/  @P0 I2F.F64 R10, R22 ;  /* 0x00000016000a0312 */ /* 0x00aea40000201c00 */
[----:B--2---:R-:W-:-:S10]  /*0900*/  @P0 DFMA R16, R18, R16, R10 ;  /* 0x000000101210022b */ /* 0x004fd4000000000a */
[----:B------:R-:W0:Y:S08]  /*0910*/  @P0 F2I.F64.TRUNC R16, R16 ;  /* 0x0000001000100311 */ /* 0x000e30000030d100 */
[----:B0-----:R-:W4:Y:S02]  /*0920*/  @P0 I2F.F64 R10, R16 ;  /* 0x00000010000a0312 */ /* 0x001f240000201c00 */
[----:B----4-:R-:W-:-:S06]  /*0930*/  @P0 DFMA R12, R14, R12, R10 ;  /* 0x0000000c0e0c022b */ /* 0x010fcc000000000a */
[----:B------:R-:W0:Y:S08]  /*0940*/  @P0 F2I.F64.TRUNC R22, R12 ;  /* 0x0000000c00160311 */ /* 0x000e30000030d100 */
[----:B0-----:R-:W0:Y:S02]  /*0950*/  @P1 I2F.F64 R10, R22 ;  /* 0x00000016000a1312 */ /* 0x001e240000201c00 */
[----:B0-----:R-:W-:-:S06]  /*0960*/  @P1 DFMA R10, R20, R8, R10 ;  /* 0x00000008140a122b */ /* 0x001fcc000000000a */
[----:B------:R2:W4:Y:S05]  /*0970*/  @P1 F2I.F64.TRUNC R22, R10 ;  /* 0x0000000a00161311 */ /* 0x00052a000030d100 */
.L_x_12:
[----:B--2--5:R-:W2:Y:S02]  /*0980*/  LDC.64 R10, c[0x0][0x390] ;  /* 0x0000e400ff0a7b82 */ /* 0x024ea40000000a00 */
[----:B--2---:R-:W2:Y:S04]  /*0990*/  LDG.E R13, desc[UR6][R10.64+0x4] ;  /* 0x000004060a0d7981 */ /* 0x004ea8000c1e1900 */
[----:B------:R-:W2:Y:S01]  /*09a0*/  LDG.E.64 R8, desc[UR6][R10.64+0x8] ;  /* 0x000008060a087981 */ /* 0x000ea2000c1e1b00 */
[----:B-1-34-:R-:W1:Y:S01]  /*09b0*/  I2F.F64 R22, R22 ;  /* 0x0000001600167312 */ /* 0x01ae620000201c00 */
[----:B--2---:R-:W-:Y:S01]  /*09c0*/  IMAD R13, R13, R24, R4 ;  /* 0x000000180d0d7224 */ /* 0x004fe200078e0204 */
[----:B------:R-:W-:-:S03]  /*09d0*/  IADD3 R24, PT, PT, R24, 0x1, RZ ;  /* 0x0000000118187810 */ /* 0x000fc60007ffe0ff */
[----:B------:R-:W-:Y:S01]  /*09e0*/  IMAD.WIDE R8, R13, 0x8, R8 ;  /* 0x000000080d087825 */ /* 0x000fe200078e0208 */
[----:B------:R-:W-:-:S04]  /*09f0*/  ISETP.NE.AND P0, PT, R24, R2, PT ;  /* 0x000000021800720c */ /* 0x000fc80003f05270 */
[----:B-1----:R1:W-:Y:S09]  /*0a00*/  ST.E.64 desc[UR6][R8.64], R22 ;  /* 0x0000001608007985 */ /* 0x0023f2000c101b06 */
[----:B------:R-:W-:Y:S05]  /*0a10*/  @P0 BRA `(.L_x_14) ;  /* 0xfffffff400c40947 */ /* 0x000fea000383ffff */
[----:B------:R-:W-:-:S04]  /*0a20*/  IADD3 R4, PT, PT, R4, 0x1, RZ ;  /* 0x0000000104047810 */ /* 0x000fc80007ffe0ff */
[----:B------:R-:W-:-:S13]  /*0a30*/  ISETP.NE.AND P0, PT, R4, R7, PT ;  /* 0x000000070400720c */ /* 0x000fda0003f05270 */
[----:B------:R-:W-:Y:S05]  /*0a40*/  @!P0 EXIT ;  /* 0x000000000000894d */ /* 0x000fea0003800000 */
[----:B------:R-:W-:Y:S05]  /*0a50*/  BRA `(.L_x_15) ;  /* 0xfffffff400b07947 */ /* 0x000fea000383ffff */
.L_x_9:
[C---:B------:R-:W-:Y:S01]  /*0a60*/  LOP3.LUT R6, R2.reuse, 0xf, RZ, 0xc0, !PT ;  /* 0x0000000f02067812 */ /* 0x040fe200078ec0ff */
[----:B------:R-:W-:Y:S01]  /*0a70*/  UMOV UR4, URZ ;  /* 0x000000ff00047c82 */ /* 0x000fe20008000000 */
[----:B------:R-:W-:Y:S02]  /*0a80*/  LOP3.LUT R14, R2, 0x7, RZ, 0xc0, !PT ;  /* 0x00000007020e7812 */ /* 0x000fe400078ec0ff */
[----:B------:R-:W-:Y:S02]  /*0a90*/  IADD3 R0, PT, PT, R6, -0x1, RZ ;  /* 0xffffffff06007810 */ /* 0x000fe40007ffe0ff */
[----:B------:R-:W-:Y:S02]  /*0aa0*/  IADD3 R3, PT, PT, R14, -0x1, RZ ;  /* 0xffffffff0e037810 */ /* 0x000fe40007ffe0ff */
[----:B------:R-:W-:Y:S02]  /*0ab0*/  ISETP.GE.U32.AND P0, PT, R0, 0x7, PT ;  /* 0x000000070000780c */ /* 0x000fe40003f06070 */
[----:B------:R-:W-:-:S02]  /*0ac0*/  ISETP.GE.U32.AND P1, PT, R3, 0x3, PT ;  /* 0x000000030300780c */ /* 0x000fc40003f26070 */
[C---:B------:R-:W-:Y:S02]  /*0ad0*/  LOP3.LUT R0, R2.reuse, 0x7ffffff0, RZ, 0xc0, !PT ;  /* 0x7ffffff002007812 */ /* 0x040fe400078ec0ff */
[----:B------:R-:W-:-:S09]  /*0ae0*/  LOP3.LUT R15, R2, 0x3, RZ, 0xc0, !PT ;  /* 0x00000003020f7812 */ /* 0x000fd200078ec0ff */
.L_x_21:
[----:B------:R-:W-:Y:S01]  /*0af0*/  ISETP.GE.U32.AND P2, PT, R2, 0x10, PT ;  /* 0x000000100200780c */ /* 0x000fe20003f46070 */
[----:B------:R-:W-:-:S12]  /*0b00*/  HFMA2 R3, -RZ, RZ, 0, 0 ;  /* 0x00000000ff037431 */ /* 0x000fd800000001ff */
[----:B01234-:R-:W-:Y:S05]  /*0b10*/  @!P2 BRA `(.L_x_16) ;  /* 0x000000040094a947 */ /* 0x01ffea0003800000 */
[----:B------:R-:W-:-:S07]  /*0b20*/  MOV R3, RZ ;  /* 0x000000ff00037202 */ /* 0x000fce0000000f00 */
.L_x_17:
[----:B------:R-:W0:Y:S02]  /*0b30*/  LDC.64 R4, c[0x0][0x390] ;  /* 0x0000e400ff047b82 */ /* 0x000e240000000a00 */
[----:B01----:R-:W2:Y:S04]  /*0b40*/  LDG.E R10, desc[UR6][R4.64+0x4] ;  /* 0x00000406040a7981 */ /* 0x003ea8000c1e1900 */
[----:B------:R-:W3:Y:S01]  /*0b50*/  LDG.E.64 R8, desc[UR6][R4.64+0x8] ;  /* 0x0000080604087981 */ /* 0x000ee2000c1e1b00 */
[----:B--2---:R-:W-:-:S04]  /*0b60*/  IMAD R11, R10, R3, UR4 ;  /* 0x000000040a0b7e24 */ /* 0x004fc8000f8e0203 */
[----:B---3--:R-:W-:-:S05]  /*0b70*/  IMAD.WIDE R8, R11, 0x8, R8 ;  /* 0x000000080b087825 */ /* 0x008fca00078e0208 */
[----:B------:R0:W-:Y:S04]  /*0b80*/  ST.E.64 desc[UR6][R8.64], RZ ;  /* 0x000000ff08007985 */ /* 0x0001e8000c101b06 */
[----:B------:R-:W2:Y:S04]  /*0b90*/  LDG.E R12, desc[UR6][R4.64+0x4] ;  /* 0x00000406040c7981 */ /* 0x000ea8000c1e1900 */
[----:B------:R-:W3:Y:S01]  /*0ba0*/  LDG.E.64 R10, desc[UR6][R4.64+0x8] ;  /* 0x00000806040a7981 */ /* 0x000ee2000c1e1b00 */
[----:B--2---:R-:W-:-:S05]  /*0bb0*/  IMAD R12, R12, R3, R12 ;  /* 0x000000030c0c7224 */ /* 0x004fca00078e020c */
[----:B------:R-:W-:-:S05]  /*0bc0*/  IADD3 R13, PT, PT, R12, UR4, RZ ;  /* 0x000000040c0d7c10 */ /* 0x000fca000fffe0ff */
[----:B---3--:R-:W-:-:S05]  /*0bd0*/  IMAD.WIDE R10, R13, 0x8, R10 ;  /* 0x000000080d0a7825 */ /* 0x008fca00078e020a */
[----:B------:R1:W-:Y:S04]  /*0be0*/  ST.E.64 desc[UR6][R10.64], RZ ;  /* 0x000000ff0a007985 */ /* 0x0003e8000c101b06 */
[----:B------:R-:W2:Y:S04]  /*0bf0*/  LDG.E R17, desc[UR6][R4.64+0x4] ;  /* 0x0000040604117981 */ /* 0x000ea8000c1e1900 */
[----:B------:R-:W3:Y:S01]  /*0c00*/  LDG.E.64 R12, desc[UR6][R4.64+0x8] ;  /* 0x00000806040c7981 */ /* 0x000ee2000c1e1b00 */
[----:B------:R-:W-:-:S05]  /*0c10*/  IADD3 R16, PT, PT, R3, 0x2, RZ ;  /* 0x0000000203107810 */ /* 0x000fca0007ffe0ff */
[----:B--2---:R-:W-:-:S04]  /*0c20*/  IMAD R17, R16, R17, UR4 ;  /* 0x0000000410117e24 */ /* 0x004fc8000f8e0211 */
[----:B---3--:R-:W-:-:S05]  /*0c30*/  IMAD.WIDE R12, R17, 0x8, R12 ;  /* 0x00000008110c7825 */ /* 0x008fca00078e020c */
[----:B------:R2:W-:Y:S04]  /*0c40*/  ST.E.64 desc[UR6][R12.64], RZ ;  /* 0x000000ff0c007985 */ /* 0x0005e8000c101b06 */
[----:B------:R-:W3:Y:S04]  /*0c50*/  LDG.E R17, desc[UR6][R4.64+0x4] ;  /* 0x0000040604117981 */ /* 0x000ee8000c1e1900 */
[----:B0-----:R-:W4:Y:S01]  /*0c60*/  LDG.E.64 R8, desc[UR6][R4.64+0x8] ;  /* 0x0000080604087981 */ /* 0x001f22000c1e1b00 */
[----:B------:R-:W-:-:S05]  /*0c70*/  IADD3 R16, PT, PT, R3, 0x3, RZ ;  /* 0x0000000303107810 */ /* 0x000fca0007ffe0ff */
[----:B---3--:R-:W-:-:S04]  /*0c80*/  IMAD R17, R16, R17, UR4 ;  /* 0x0000000410117e24 */ /* 0x008fc8000f8e0211 */
[----:B----4-:R-:W-:-:S05]  /*0c90*/  IMAD.WIDE R8, R17, 0x8, R8 ;  /* 0x0000000811087825 */ /* 0x010fca00078e0208 */
[----:B------:R0:W-:Y:S04]  /*0ca0*/  ST.E.64 desc[UR6][R8.64], RZ ;  /* 0x000000ff08007985 */ /* 0x0001e8000c101b06 */
[----:B------:R-:W3:Y:S04]  /*0cb0*/  LDG.E R17, desc[UR6][R4.64+0x4] ;  /* 0x0000040604117981 */ /* 0x000ee8000c1e1900 */
[----:B-1----:R-:W4:Y:S01]  /*0cc0*/  LDG.E.64 R10, desc[UR6][R4.64+0x8] ;  /* 0x00000806040a7981 */ /* 0x002f22000c1e1b00 */
[----:B------:R-:W-:-:S04]  /*0cd0*/  VIADD R16, R3, 0x4 ;  /* 0x0000000403107836 */ /* 0x000fc80000000000 */
[----:B---3--:R-:W-:-:S04]  /*0ce0*/  IMAD R17, R16, R17, UR4 ;  /* 0x0000000410117e24 */ /* 0x008fc8000f8e0211 */
[----:B----4-:R-:W-:-:S05]  /*0cf0*/  IMAD.WIDE R10, R17, 0x8, R10 ;  /* 0x00000008110a7825 */ /* 0x010fca00078e020a */
[----:B------:R1:W-:Y:S04]  /*0d00*/  ST.E.64 desc[UR6][R10.64], RZ ;  /* 0x000000ff0a007985 */ /* 0x0003e8000c101b06 */
[----:B------:R-:W3:Y:S04]  /*0d10*/  LDG.E R17, desc[UR6][R4.64+0x4] ;  /* 0x0000040604117981 */ /* 0x000ee8000c1e1900 */
[----:B--2---:R-:W2:Y:S01]  /*0d20*/  LDG.E.64 R12, desc[UR6][R4.64+0x8] ;  /* 0x00000806040c7981 */ /* 0x004ea2000c1e1b00 */
[----:B------:R-:W-:-:S05]  /*0d30*/  IADD3 R16, PT, PT, R3, 0x5, RZ ;  /* 0x0000000503107810 */ /* 0x000fca0007ffe0ff */
[----:B---3--:R-:W-:-:S04]  /*0d40*/  IMAD R17, R16, R17, UR4 ;  /* 0x0000000410117e24 */ /* 0x008fc8000f8e0211 */
[----:B--2---:R-:W-:-:S05]  /*0d50*/  IMAD.WIDE R12, R17, 0x8, R12 ;  /* 0x00000008110c7825 */ /* 0x004fca00078e020c */
        /* <DEDUP_REMOVED lines=9> */
[----:B------:R-:W-:-:S05]  /*0df0*/  IADD3 R16, PT, PT, R3, 0x7, RZ ;  /* 0x0000000703107810 */ /* 0x000fca0007ffe0ff */
        /* <DEDUP_REMOVED lines=45> */
[----:B------:R-:W2:Y:S04]  /*10d0*/  LDG.E R17, desc[UR6][R4.64+0x4] ;  /* 0x0000040604117981 */ /* 0x000ea8000c1e1900 */
[----:B0-----:R-:W3:Y:S01]  /*10e0*/  LDG.E.64 R8, desc[UR6][R4.64+0x8] ;  /* 0x0000080604087981 */ /* 0x001ee2000c1e1b00 */
[C---:B------:R-:W-:Y:S02]  /*10f0*/  IADD3 R16, PT, PT, R3.reuse, 0xf, RZ ;  /* 0x0000000f03107810 */ /* 0x040fe40007ffe0ff */
[----:B------:R-:W-:-:S04]  /*1100*/  IADD3 R3, PT, PT, R3, 0x10, RZ ;  /* 0x0000001003037810 */ /* 0x000fc80007ffe0ff */
[----:B------:R-:W-:Y:S01]  /*1110*/  ISETP.NE.AND P2, PT, R3, R0, PT ;  /* 0x000000000300720c */ /* 0x000fe20003f45270 */
[----:B--2---:R-:W-:-:S04]  /*1120*/  IMAD R17, R16, R17, UR4 ;  /* 0x0000000410117e24 */ /* 0x004fc8000f8e0211 */
[----:B---3--:R-:W-:-:S05]  /*1130*/  IMAD.WIDE R8, R17, 0x8, R8 ;  /* 0x0000000811087825 */ /* 0x008fca00078e0208 */
[----:B------:R1:W-:Y:S03]  /*1140*/  ST.E.64 desc[UR6][R8.64], RZ ;  /* 0x000000ff08007985 */ /* 0x0003e6000c101b06 */
[----:B------:R-:W-:Y:S05]  /*1150*/  @P2 BRA `(.L_x_17) ;  /* 0xfffffff800742947 */ /* 0x000fea000383ffff */
[----:B------:R-:W-:-:S07]  /*1160*/  MOV R3, R0 ;  /* 0x0000000000037202 */ /* 0x000fce0000000f00 */
.L_x_16:
[----:B------:R-:W-:-:S13]  /*1170*/  ISETP.NE.AND P2, PT, R6, RZ, PT ;  /* 0x000000ff0600720c */ /* 0x000fda0003f45270 */
[----:B------:R-:W-:Y:S05]  /*1180*/  @!P2 BRA `(.L_x_18) ;  /* 0x000000040098a947 */ /* 0x000fea0003800000 */
[----:B------:R-:W-:Y:S01]  /*1190*/  ISETP.NE.AND P2, PT, R14, RZ, PT ;  /* 0x000000ff0e00720c */ /* 0x000fe20003f45270 */
[----:B------:R-:W-:-:S12]  /*11a0*/  @!P0 BRA `(.L_x_19) ;  /* 0x0000000000c48947 */ /* 0x000fd80003800000 */
[----:B------:R-:W1:Y:S02]  /*11b0*/  LDC.64 R4, c[0x0][0x390] ;  /* 0x0000e400ff047b82 */ /* 0x000e640000000a00 */
[----:B-1----:R-:W2:Y:S04]  /*11c0*/  LDG.E R10, desc[UR6][R4.64+0x4] ;  /* 0x00000406040a7981 */ /* 0x002ea8000c1e1900 */
        /* <DEDUP_REMOVED lines=12> */
[----:B------:R-:W-:-:S04]  /*1290*/  VIADD R16, R3, 0x2 ;  /* 0x0000000203107836 */ /* 0x000fc80000000000 */
        /* <DEDUP_REMOVED lines=29> */
[C---:B------:R-:W-:Y:S02]  /*1470*/  IADD3 R16, PT, PT, R3.reuse, 0x7, RZ ;  /* 0x0000000703107810 */ /* 0x040fe40007ffe0ff */
[----:B------:R-:W-:-:S03]  /*1480*/  IADD3 R3, PT, PT, R3, 0x8, RZ ;  /* 0x0000000803037810 */ /* 0x000fc60007ffe0ff */
[----:B---3--:R-:W-:-:S04]  /*1490*/  IMAD R17, R16, R17, UR4 ;  /* 0x0000000410117e24 */ /* 0x008fc8000f8e0211 */
[----:B----4-:R-:W-:-:S05]  /*14a0*/  IMAD.WIDE R10, R17, 0x8, R10 ;  /* 0x00000008110a7825 */ /* 0x010fca00078e020a */
[----:B------:R2:W-:Y:S02]  /*14b0*/  ST.E.64 desc[UR6][R10.64], RZ ;  /* 0x000000ff0a007985 */ /* 0x0005e4000c101b06 */
.L_x_19:
[----:B------:R-:W-:Y:S05]  /*14c0*/  @!P2 BRA `(.L_x_18) ;  /* 0x0000000000c8a947 */ /* 0x000fea0003800000 */
[----:B------:R-:W-:Y:S01]  /*14d0*/  ISETP.NE.AND P2, PT, R15, RZ, PT ;  /* 0x000000ff0f00720c */ /* 0x000fe20003f45270 */
[----:B------:R-:W-:-:S12]  /*14e0*/  @!P1 BRA `(.L_x_20) ;  /* 0x0000000000649947 */ /* 0x000fd80003800000 */
[----:B------:R-:W1:Y:S02]  /*14f0*/  LDC.64 R4, c[0x0][0x390] ;  /* 0x0000e400ff047b82 */ /* 0x000e640000000a00 */
[----:B-12---:R-:W2:Y:S04]  /*1500*/  LDG.E R10, desc[UR6][R4.64+0x4] ;  /* 0x00000406040a7981 */ /* 0x006ea8000c1e1900 */
        /* <DEDUP_REMOVED lines=11> */
[----:B------:R-:W4:Y:S01]  /*15c0*/  LDG.E.64 R12, desc[UR6][R4.64+0x8] ;  /* 0x00000806040c7981 */ /* 0x000f22000c1e1b00 */
[----:B------:R-:W-:-:S05]  /*15d0*/  IADD3 R17, PT, PT, R3, 0x2, RZ ;  /* 0x0000000203117810 */ /* 0x000fca0007ffe0ff */
[----:B--2---:R-:W-:-:S04]  /*15e0*/  IMAD R17, R17, R16, UR4 ;  /* 0x0000000411117e24 */ /* 0x004fc8000f8e0210 */
[----:B----4-:R-:W-:-:S05]  /*15f0*/  IMAD.WIDE R12, R17, 0x8, R12 ;  /* 0x00000008110c7825 */ /* 0x010fca00078e020c */
[----:B------:R3:W-:Y:S04]  /*1600*/  ST.E.64 desc[UR6][R12.64], RZ ;  /* 0x000000ff0c007985 */ /* 0x0007e8000c101b06 */
[----:B------:R-:W2:Y:S04]  /*1610*/  LDG.E R16, desc[UR6][R4.64+0x4] ;  /* 0x0000040604107981 */ /* 0x000ea8000c1e1900 */
[----:B0-----:R-:W4:Y:S01]  /*1620*/  LDG.E.64 R8, desc[UR6][R4.64+0x8] ;  /* 0x0000080604087981 */ /* 0x001f22000c1e1b00 */
[C---:B------:R-:W-:Y:S02]  /*1630*/  IADD3 R17, PT, PT, R3.reuse, 0x3, RZ ;  /* 0x0000000303117810 */ /* 0x040fe40007ffe0ff */
[----:B------:R-:W-:-:S03]  /*1640*/  IADD3 R3, PT, PT, R3, 0x4, RZ ;  /* 0x0000000403037810 */ /* 0x000fc60007ffe0ff */
[----:B--2---:R-:W-:-:S04]  /*1650*/  IMAD R17, R17, R16, UR4 ;  /* 0x0000000411117e24 */ /* 0x004fc8000f8e0210 */
[----:B----4-:R-:W-:-:S05]  /*1660*/  IMAD.WIDE R8, R17, 0x8, R8 ;  /* 0x0000000811087825 */ /* 0x010fca00078e0208 */
[----:B------:R3:W-:Y:S02]  /*1670*/  ST.E.64 desc[UR6][R8.64], RZ ;  /* 0x000000ff08007985 */ /* 0x0007e4000c101b06 */
.L_x_20:
[----:B------:R-:W-:Y:S05]  /*1680*/  @!P2 BRA `(.L_x_18) ;  /* 0x000000000058a947 */ /* 0x000fea0003800000 */
[----:B------:R-:W1:Y:S02]  /*1690*/  LDC.64 R4, c[0x0][0x390] ;  /* 0x0000e400ff047b82 */ /* 0x000e640000000a00 */
[----:B-123--:R-:W2:Y:S04]  /*16a0*/  LDG.E R10, desc[UR6][R4.64+0x4] ;  /* 0x00000406040a7981 */ /* 0x00eea8000c1e1900 */
[----:B------:R-:W3:Y:S01]  /*16b0*/  LDG.E.64 R8, desc[UR6][R4.64+0x8] ;  /* 0x0000080604087981 */ /* 0x000ee2000c1e1b00 */
[----:B------:R-:W-:Y:S01]  /*16c0*/  ISETP.NE.AND P2, PT, R15, 0x1, PT ;  /* 0x000000010f00780c */ /* 0x000fe20003f45270 */
[----:B--2---:R-:W-:-:S04]  /*16d0*/  IMAD R11, R10, R3, UR4 ;  /* 0x000000040a0b7e24 */ /* 0x004fc8000f8e0203 */
[----:B---3--:R-:W-:-:S05]  /*16e0*/  IMAD.WIDE R8, R11, 0x8, R8 ;  /* 0x000000080b087825 */ /* 0x008fca00078e0208 */
[----:B------:R0:W-:Y:S03]  /*16f0*/  ST.E.64 desc[UR6][R8.64], RZ ;  /* 0x000000ff08007985 */ /* 0x0001e6000c101b06 */
[----:B------:R-:W-:Y:S05]  /*1700*/  @!P2 BRA `(.L_x_18) ;  /* 0x000000000038a947 */ /* 0x000fea0003800000 */
[----:B------:R-:W2:Y:S04]  /*1710*/  LDG.E R10, desc[UR6][R4.64+0x4] ;  /* 0x00000406040a7981 */ /* 0x000ea8000c1e1900 */
[----:B0-----:R-:W3:Y:S01]  /*1720*/  LDG.E.64 R8, desc[UR6][R4.64+0x8] ;  /* 0x0000080604087981 */ /* 0x001ee2000c1e1b00 */
[----:B------:R-:W-:Y:S01]  /*1730*/  ISETP.NE.AND P2, PT, R15, 0x2, PT ;  /* 0x000000020f00780c */ /* 0x000fe20003f45270 */
[----:B--2---:R-:W-:-:S05]  /*1740*/  IMAD R10, R10, R3, R10 ;  /* 0x000000030a0a7224 */ /* 0x004fca00078e020a */
[----:B------:R-:W-:-:S05]  /*1750*/  IADD3 R11, PT, PT, R10, UR4, RZ ;  /* 0x000000040a0b7c10 */ /* 0x000fca000fffe0ff */
[----:B---3--:R-:W-:-:S05]  /*1760*/  IMAD.WIDE R8, R11, 0x8, R8 ;  /* 0x000000080b087825 */ /* 0x008fca00078e0208 */
[----:B------:R4:W-:Y:S01]  /*1770*/  ST.E.64 desc[UR6][R8.64], RZ ;  /* 0x000000ff08007985 */ /* 0x0009e2000c101b06 */
[----:B------:R-:W-:Y:S05]  /*1780*/  @!P2 BRA `(.L_x_18) ;  /* 0x000000000018a947 */ /* 0x000fea0003800000 */
[----:B------:R-:W2:Y:S04]  /*1790*/  LDG.E R10, desc[UR6][R4.64+0x4] ;  /* 0x00000406040a7981 */ /* 0x000ea8000c1e1900 */
[----:B----4-:R-:W3:Y:S01]  /*17a0*/  LDG.E.64 R8, desc[UR6][R4.64+0x8] ;  /* 0x0000080604087981 */ /* 0x010ee2000c1e1b00 */
[----:B------:R-:W-:-:S05]  /*17b0*/  IADD3 R3, PT, PT, R3, 0x2, RZ ;  /* 0x0000000203037810 */ /* 0x000fca0007ffe0ff */
[----:B--2---:R-:W-:-:S04]  /*17c0*/  IMAD R3, R3, R10, UR4 ;  /* 0x0000000403037e24 */ /* 0x004fc8000f8e020a */
[----:B---3--:R-:W-:-:S05]  /*17d0*/  IMAD.WIDE R8, R3, 0x8, R8 ;  /* 0x0000000803087825 */ /* 0x008fca00078e0208 */
[----:B------:R0:W-:Y:S02]  /*17e0*/  ST.E.64 desc[UR6][R8.64], RZ ;  /* 0x000000ff08007985 */ /* 0x0001e4000c101b06 */
.L_x_18:
[----:B------:R-:W-:-:S06]  /*17f0*/  UIADD3 UR4, UPT, UPT, UR4, 0x1, URZ ;  /* 0x0000000104047890 */ /* 0x000fcc000fffe0ff */
[----:B------:R-:W-:-:S13]  /*1800*/  ISETP.NE.AND P2, PT, R7, UR4, PT ;  /* 0x0000000407007c0c */ /* 0x000fda000bf45270 */
[----:B------:R-:W-:Y:S05]  /*1810*/  @!P2 EXIT ;  /* 0x000000000000a94d */ /* 0x000fea0003800000 */
[----:B------:R-:W-:Y:S05]  /*1820*/  BRA `(.L_x_21) ;  /* 0xfffffff000b07947 */ /* 0x000fea000383ffff */
.L_x_8:
[----:B------:R-:W-:Y:S01]  /*1830*/  MOV R0, 0x0 ;  /* 0x0000000000007802 */ /* 0x000fe20000000f00 */
[----:B------:R-:W0:Y:S01]  /*1840*/  LDCU.64 UR4, c[0x4][0x20] ;  /* 0x01000400ff0477ac */ /* 0x000e220008000a00 */
[----:B------:R-:W-:Y:S02]  /*1850*/  CS2R R6, SRZ ;  /* 0x0000000000067805 */ /* 0x000fe4000001ff00 */
[----:B------:R1:W2:Y:S01]  /*1860*/  LDC.64 R2, c[0x4][R0] ;  /* 0x0100000000027b82 */ /* 0x0002a20000000a00 */
[----:B0-----:R-:W-:Y:S02]  /*1870*/  MOV R4, UR4 ;  /* 0x0000000400047c02 */ /* 0x001fe40008000f00 */
[----:B-1----:R-:W-:-:S07]  /*1880*/  MOV R5, UR5 ;  /* 0x0000000500057c02 */ /* 0x002fce0008000f00 */
[----:B------:R-:W-:-:S07]  /*1890*/  LEPC R20, `(.L_x_22) ;  /* 0x000000001014794e */ /* 0x000fce0000000000 */
[----:B--2---:R-:W-:Y:S05]  /*18a0*/  CALL.ABS.NOINC R2 ;  /* 0x0000000002007343 */ /* 0x004fea0003c00000 */
.L_x_22:
[----:B------:R-:W-:Y:S05]  /*18b0*/  EXIT ;  /* 0x000000000000794d */ /* 0x000fea0003800000 */
.L_x_23:
        /* <DEDUP_REMOVED lines=12> */
.L_x_77:


//--------------------- .text._Z10d_printMatP6Matrix --------------------------
	.section	.text._Z10d_printMatP6Matrix,"ax",@progbits
	.align	128
        .global         _Z10d_printMatP6Matrix
        .type           _Z10d_printMatP6Matrix,@function
        .size           _Z10d_printMatP6Matrix,(.L_x_78 - _Z10d_printMatP6Matrix)
        .other          _Z10d_printMatP6Matrix,@"STO_CUDA_ENTRY STV_DEFAULT"
_Z10d_printMatP6Matrix:
.text._Z10d_printMatP6Matrix:
[----:B------:R-:W0:Y:S08]  /*0000*/  LDC R1, c[0x0][0x37c] ;  /* 0x0000df00ff017b82 */ /* 0x000e300000000800 */
[----:B------:R-:W1:Y:S01]  /*0010*/  LDC.64 R22, c[0x0][0x380] ;  /* 0x0000e000ff167b82 */ /* 0x000e620000000a00 */
[----:B------:R-:W1:Y:S01]  /*0020*/  LDCU.64 UR36, c[0x0][0x358] ;  /* 0x00006b00ff2477ac */ /* 0x000e620008000a00 */
[----:B0-----:R-:W-:Y:S01]  /*0030*/  VIADD R1, R1, 0xfffffff8 ;  /* 0xfffffff801017836 */ /* 0x001fe20000000000 */
[----:B------:R-:W0:Y:S01]  /*0040*/  LDCU UR4, c[0x0][0x2f8] ;  /* 0x00005f00ff0477ac */ /* 0x000e220008000800 */
[----:B------:R-:W-:Y:S01]  /*0050*/  MOV R0, 0x0 ;  /* 0x0000000000007802 */ /* 0x000fe20000000f00 */
[----:B------:R-:W2:Y:S01]  /*0060*/  LDCU UR5, c[0x0][0x2fc] ;  /* 0x00005f80ff0577ac */ /* 0x000ea20008000800 */
[----:B------:R-:W3:Y:S01]  /*0070*/  LDCU.64 UR6, c[0x4][0x8] ;  /* 0x01000100ff0677ac */ /* 0x000ee20008000a00 */
[----:B-1----:R-:W4:Y:S01]  /*0080*/  LDG.E.64 R22, desc[UR36][R22.64] ;  /* 0x0000002416167981 */ /* 0x002f22000c1e1b00 */
[----:B------:R1:W1:Y:S01]  /*0090*/  LDC.64 R2, c[0x4][R0] ;  /* 0x0100000000027b82 */ /* 0x0002620000000a00 */
[----:B0-----:R-:W-:-:S05]  /*00a0*/  IADD3 R19, P0, PT, R1, UR4, RZ ;  /* 0x0000000401137c10 */ /* 0x001fca000ff1e0ff */
[----:B--2---:R-:W-:Y:S02]  /*00b0*/  IMAD.X R18, RZ, RZ, UR5, P0 ;  /* 0x00000005ff127e24 */ /* 0x004fe400080e06ff */
[----:B---3--:R-:W-:Y:S02]  /*00c0*/  IMAD.U32 R4, RZ, RZ, UR6 ;  /* 0x00000006ff047e24 */ /* 0x008fe4000f8e00ff */
[----:B------:R-:W-:Y:S02]  /*00d0*/  IMAD.U32 R5, RZ, RZ, UR7 ;  /* 0x00000007ff057e24 */ /* 0x000fe4000f8e00ff */
[----:B------:R-:W-:Y:S02]  /*00e0*/  IMAD.MOV.U32 R6, RZ, RZ, R19 ;  /* 0x000000ffff067224 */ /* 0x000fe400078e0013 */
[----:B------:R-:W-:Y:S02]  /*00f0*/  IMAD.MOV.U32 R7, RZ, RZ, R18 ;  /* 0x000000ffff077224 */ /* 0x000fe400078e0012 */
[----:B----4-:R-:W-:-:S02]  /*0100*/  IMAD.MOV.U32 R8, RZ, RZ, R23 ;  /* 0x000000ffff087224 */ /* 0x010fc400078e0017 */
[----:B------:R-:W-:-:S05]  /*0110*/  IMAD.MOV.U32 R9, RZ, RZ, R22 ;  /* 0x000000ffff097224 */ /* 0x000fca00078e0016 */
[----:B-1----:R0:W-:Y:S02]  /*0120*/  STL.64 [R1], R8 ;  /* 0x0000000801007387 */ /* 0x0021e40000100a00 */
[----:B------:R-:W-:-:S07]  /*0130*/  LEPC R20, `(.L_x_24) ;  /* 0x000000001014794e */ /* 0x000fce0000000000 */
[----:B0-----:R-:W-:Y:S05]  /*0140*/  CALL.ABS.NOINC R2 ;  /* 0x0000000002007343 */ /* 0x001fea0003c00000 */
.L_x_24:
[----:B------:R-:W-:-:S13]  /*0150*/  ISETP.GE.AND P0, PT, R22, 0x1, PT ;  /* 0x000000011600780c */ /* 0x000fda0003f06270 */
[----:B------:R-:W-:Y:S05]  /*0160*/  @!P0 BRA `(.L_x_25) ;  /* 0x0000002800708947 */ /* 0x000fea0003800000 */
[----:B------:R-:W-:Y:S01]  /*0170*/  ISETP.GE.AND P0, PT, R23, 0x1, PT ;  /* 0x000000011700780c */ /* 0x000fe20003f06270 */
[----:B------:R-:W-:-:S12]  /*0180*/  BSSY.RECONVERGENT B8, `(.L_x_25) ;  /* 0x000029a000087945 */ /* 0x000fd80003800200 */
[----:B------:R-:W-:Y:S05]  /*0190*/  @!P0 BRA `(.L_x_26) ;  /* 0x00000024007c8947 */ /* 0x000fea0003800000 */
[----:B------:R-:W-:Y:S01]  /*01a0*/  BSSY.RECONVERGENT B7, `(.L_x_27) ;  /* 0x000025d000077945 */ /* 0x000fe20003800200 */
[----:B------:R-:W-:-:S07]  /*01b0*/  IMAD.MOV.U32 R26, RZ, RZ, RZ ;  /* 0x000000ffff1a7224 */ /* 0x000fce00078e00ff */
.L_x_64:
[----:B------:R-:W-:Y:S01]  /*01c0*/  ISETP.GE.U32.AND P0, PT, R23, 0x10, PT ;  /* 0x000000101700780c */ /* 0x000fe20003f06070 */
[----:B------:R-:W-:-:S12]  /*01d0*/  IMAD.MOV.U32 R17, RZ, RZ, RZ ;  /* 0x000000ffff117224 */ /* 0x000fd800078e00ff */
[----:B------:R-:W-:Y:S05]  /*01e0*/  @!P0 BRA `(.L_x_28) ;  /* 0x0000001000b08947 */ /* 0x000fea0003800000 */
[----:B------:R-:W-:Y:S01]  /*01f0*/  LOP3.LUT R16, R23, 0x7ffffff0, RZ, 0xc0, !PT ;  /* 0x7ffffff017107812 */ /* 0x000fe200078ec0ff */
[----:B------:R-:W-:Y:S01]  /*0200*/  BSSY.RECONVERGENT B6, `(.L_x_28) ;  /* 0x000012a000067945 */ /* 0x000fe20003800200 */
[----:B------:R-:W-:-:S03]  /*0210*/  CS2R R24, SRZ ;  /* 0x0000000000187805 */ /* 0x000fc6000001ff00 */
[----:B------:R-:W-:-:S07]  /*0220*/  IMAD.MOV R16, RZ, RZ, -R16 ;  /* 0x000000ffff107224 */ /* 0x000fce00078e0a10 */
.L_x_45:
[----:B------:R-:W0:Y:S01]  /*0230*/  LDC.64 R6, c[0x0][0x380] ;  /* 0x0000e000ff067b82 */ /* 0x000e220000000a00 */
[----:B------:R-:W-:Y:S01]  /*0240*/  MOV R2, 0x0 ;  /* 0x0000000000027802 */ /* 0x000fe20000000f00 */
[----:B------:R-:W1:Y:S01]  /*0250*/  LDCU.64 UR4, c[0x4][0x10] ;  /* 0x01000200ff0477ac */ /* 0x000e620008000a00 */
[----:B0-----:R-:W2:Y:S04]  /*0260*/  LDG.E R0, desc[UR36][R6.64+0x4] ;  /* 0x0000042406007981 */ /* 0x001ea8000c1e1900 */
[----:B------:R-:W3:Y:S01]  /*0270*/  LDG.E.64 R8, desc[UR36][R6.64+0x8] ;  /* 0x0000082406087981 */ /* 0x000ee2000c1e1b00 */
[----:B--2---:R-:W-:-:S04]  /*0280*/  IMAD R3, R0, R26, R25 ;  /* 0x0000001a00037224 */ /* 0x004fc800078e0219 */
[----:B---3--:R-:W-:-:S06]  /*0290*/  IMAD.WIDE R8, R3, 0x8, R8 ;  /* 0x0000000803087825 */ /* 0x008fcc00078e0208 */
[----:B------:R-:W2:Y:S01]  /*02a0*/  LD.E.64 R8, desc[UR36][R8.64] ;  /* 0x0000002408087980 */ /* 0x000ea2000c101b00 */
[----:B------:R-:W0:Y:S01]  /*02b0*/  LDC.64 R2, c[0x4][R2] ;  /* 0x0100000002027b82 */ /* 0x000e220000000a00 */
[----:B------:R-:W-:Y:S01]  /*02c0*/  VIADD R16, R16, 0x10 ;  /* 0x0000001010107836 */ /* 0x000fe20000000000 */
[----:B------:R-:W-:Y:S01]  /*02d0*/  LOP3.LUT R17, R23, 0x7ffffff0, RZ, 0xc0, !PT ;  /* 0x7ffffff017117812 */ /* 0x000fe200078ec0ff */
[----:B-1----:R-:W-:Y:S02]  /*02e0*/  IMAD.U32 R4, RZ, RZ, UR4 ;  /* 0x00000004ff047e24 */ /* 0x002fe4000f8e00ff */
[----:B------:R-:W-:Y:S01]  /*02f0*/  IMAD.U32 R5, RZ, RZ, UR5 ;  /* 0x00000005ff057e24 */ /* 0x000fe2000f8e00ff */
[----:B------:R-:W-:Y:S01]  /*0300*/  ISETP.NE.AND P0, PT, R16, RZ, PT ;  /* 0x000000ff1000720c */ /* 0x000fe20003f05270 */
[----:B------:R-:W-:Y:S02]  /*0310*/  IMAD.MOV.U32 R6, RZ, RZ, R19 ;  /* 0x000000ffff067224 */ /* 0x000fe400078e0013 */
[----:B------:R-:W-:Y:S01]  /*0320*/  IMAD.MOV.U32 R7, RZ, RZ, R18 ;  /* 0x000000ffff077224 */ /* 0x000fe200078e0012 */
[----:B------:R-:W-:Y:S01]  /*0330*/  P2R R27, PR, RZ, 0x1 ;  /* 0x00000001ff1b7803 */ /* 0x000fe20000000000 */
[----:B0-2---:R1:W-:Y:S08]  /*0340*/  STL.64 [R1], R8 ;  /* 0x0000000801007387 */ /* 0x0053f00000100a00 */
[----:B------:R-:W-:-:S07]  /*0350*/  LEPC R20, `(.L_x_29) ;  /* 0x000000001014794e */ /* 0x000fce0000000000 */
[----:B-1----:R-:W-:Y:S05]  /*0360*/  CALL.ABS.NOINC R2 ;  /* 0x0000000002007343 */ /* 0x002fea0003c00000 */
.L_x_29:
[----:B------:R-:W0:Y:S01]  /*0370*/  LDC.64 R4, c[0x0][0x380] ;  /* 0x0000e000ff047b82 */ /* 0x000e220000000a00 */
[----:B------:R-:W1:Y:S01]  /*0380*/  LDCU.64 UR4, c[0x4][0x10] ;  /* 0x01000200ff0477ac */ /* 0x000e620008000a00 */
[----:B0-----:R-:W2:Y:S04]  /*0390*/  LDG.E R7, desc[UR36][R4.64+0x4] ;  /* 0x0000042404077981 */ /* 0x001ea8000c1e1900 */
[----:B------:R-:W3:Y:S01]  /*03a0*/  LDG.E.64 R2, desc[UR36][R4.64+0x8] ;  /* 0x0000082404027981 */ /* 0x000ee2000c1e1b00 */
[----:B--2---:R-:W-:-:S05]  /*03b0*/  IMAD R7, R7, R26, RZ ;  /* 0x0000001a07077224 */ /* 0x004fca00078e02ff */
[----:B------:R-:W-:-:S04]  /*03c0*/  IADD3 R9, P0, PT, R7, R25, RZ ;  /* 0x0000001907097210 */ /* 0x000fc80007f1e0ff */
[----:B------:R-:W-:Y:S02]  /*03d0*/  LEA.HI.X.SX32 R7, R7, R24, 0x1, P0 ;  /* 0x0000001807077211 */ /* 0x000fe400000f0eff */
[----:B---3--:R-:W-:-:S04]  /*03e0*/  LEA R10, P0, R9, R2, 0x3 ;  /* 0x00000002090a7211 */ /* 0x008fc800078018ff */
[----:B------:R-:W-:-:S06]  /*03f0*/  LEA.HI.X R11, R9, R3, R7, 0x3, P0 ;  /* 0x00000003090b7211 */ /* 0x000fcc00000f1c07 */
[----:B------:R-:W2:Y:S01]  /*0400*/  LD.E.64 R10, desc[UR36][R10.64+0x8] ;  /* 0x000008240a0a7980 */ /* 0x000ea2000c101b00 */
[----:B------:R-:W-:Y:S01]  /*0410*/  MOV R2, 0x0 ;  /* 0x0000000000027802 */ /* 0x000fe20000000f00 */
[----:B-1----:R-:W-:Y:S02]  /*0420*/  IMAD.U32 R4, RZ, RZ, UR4 ;  /* 0x00000004ff047e24 */ /* 0x002fe4000f8e00ff */
[----:B------:R-:W-:Y:S01]  /*0430*/  IMAD.U32 R5, RZ, RZ, UR5 ;  /* 0x00000005ff057e24 */ /* 0x000fe2000f8e00ff */
[----:B------:R0:W1:Y:S01]  /*0440*/  LDC.64 R8, c[0x4][R2] ;  /* 0x0100000002087b82 */ /* 0x0000620000000a00 */
[----:B------:R-:W-:Y:S02]  /*0450*/  IMAD.MOV.U32 R6, RZ, RZ, R19 ;  /* 0x000000ffff067224 */ /* 0x000fe400078e0013 */
[----:B------:R-:W-:Y:S01]  /*0460*/  IMAD.MOV.U32 R7, RZ, RZ, R18 ;  /* 0x000000ffff077224 */ /* 0x000fe200078e0012 */
[----:B-12---:R0:W-:Y:S06]  /*0470*/  STL.64 [R1], R10 ;  /* 0x0000000a01007387 */ /* 0x0061ec0000100a00 */
[----:B------:R-:W-:-:S07]  /*0480*/  LEPC R20, `(.L_x_30) ;  /* 0x000000001014794e */ /* 0x000fce0000000000 */
[----:B0-----:R-:W-:Y:S05]  /*0490*/  CALL.ABS.NOINC R8 ;  /* 0x0000000008007343 */ /* 0x001fea0003c00000 */
.L_x_30:
        /* <DEDUP_REMOVED lines=10> */
[----:B------:R0:W3:Y:S01]  /*0540*/  LDC.64 R8, c[0x4][R2] ;  /* 0x0100000002087b82 */ /* 0x0000e20000000a00 */
[----:B-1----:R-:W-:Y:S02]  /*0550*/  IMAD.U32 R4, RZ, RZ, UR4 ;  /* 0x00000004ff047e24 */ /* 0x002fe4000f8e00ff */
[----:B------:R-:W-:Y:S02]  /*0560*/  IMAD.U32 R5, RZ, RZ, UR5 ;  /* 0x00000005ff057e24 */ /* 0x000fe4000f8e00ff */
[----:B------:R-:W-:Y:S02]  /*0570*/  IMAD.MOV.U32 R6, RZ, RZ, R19 ;  /* 0x000000ffff067224 */ /* 0x000fe400078e0013 */
[----:B------:R-:W-:Y:S01]  /*0580*/  IMAD.MOV.U32 R7, RZ, RZ, R18 ;  /* 0x000000ffff077224 */ /* 0x000fe200078e0012 */
[----:B--23--:R0:W-:Y:S06]  /*0590*/  STL.64 [R1], R10 ;  /* 0x0000000a01007387 */ /* 0x00c1ec0000100a00 */
[----:B------:R-:W-:-:S07]  /*05a0*/  LEPC R20, `(.L_x_31) ;  /* 0x000000001014794e */ /* 0x000fce0000000000 */
[----:B0-----:R-:W-:Y:S05]  /*05b0*/  CALL.ABS.NOINC R8 ;  /* 0x0000000008007343 */ /* 0x001fea0003c00000 */
.L_x_31:
        /* <DEDUP_REMOVED lines=18> */
.L_x_32:
        /* <DEDUP_REMOVED lines=18> */
.L_x_33:
        /* <DEDUP_REMOVED lines=18> */
.L_x_34:
        /* <DEDUP_REMOVED lines=18> */
.L_x_35:
        /* <DEDUP_REMOVED lines=18> */
.L_x_36:
        /* <DEDUP_REMOVED lines=18> */
.L_x_37:
        /* <DEDUP_REMOVED lines=18> */
.L_x_38:
        /* <DEDUP_REMOVED lines=18> */
.L_x_39:
        /* <DEDUP_REMOVED lines=18> */
.L_x_40:
        /* <DEDUP_REMOVED lines=18> */
.L_x_41:
        /* <DEDUP_REMOVED lines=18> */
.L_x_42:
        /* <DEDUP_REMOVED lines=18> */
.L_x_43:
        /* <DEDUP_REMOVED lines=10> */
[----:B------:R-:W0:Y:S01]  /*13e0*/  LDC.64 R2, c[0x4][R2] ;  /* 0x0100000002027b82 */ /* 0x000e220000000a00 */
[----:B-1----:R-:W-:Y:S02]  /*13f0*/  IMAD.U32 R4, RZ, RZ, UR4 ;  /* 0x00000004ff047e24 */ /* 0x002fe4000f8e00ff */
[----:B------:R-:W-:Y:S02]  /*1400*/  IMAD.U32 R5, RZ, RZ, UR5 ;  /* 0x00000005ff057e24 */ /* 0x000fe4000f8e00ff */
[----:B------:R-:W-:Y:S02]  /*1410*/  IMAD.MOV.U32 R6, RZ, RZ, R19 ;  /* 0x000000ffff067224 */ /* 0x000fe400078e0013 */
[----:B------:R-:W-:Y:S01]  /*1420*/  IMAD.MOV.U32 R7, RZ, RZ, R18 ;  /* 0x000000ffff077224 */ /* 0x000fe200078e0012 */
[----:B0-2---:R1:W-:Y:S06]  /*1430*/  STL.64 [R1], R8 ;  /* 0x0000000801007387 */ /* 0x0053ec0000100a00 */
[----:B------:R-:W-:-:S07]  /*1440*/  LEPC R20, `(.L_x_44) ;  /* 0x000000001014794e */ /* 0x000fce0000000000 */
[----:B-1----:R-:W-:Y:S05]  /*1450*/  CALL.ABS.NOINC R2 ;  /* 0x0000000002007343 */ /* 0x002fea0003c00000 */
.L_x_44:
[----:B------:R-:W-:Y:S02]  /*1460*/  ISETP.NE.AND P6, PT, R27, RZ, PT ;  /* 0x000000ff1b00720c */ /* 0x000fe40003fc5270 */
[----:B------:R-:W-:-:S05]  /*1470*/  IADD3 R25, P0, PT, R25, 0x10, RZ ;  /* 0x0000001019197810 */ /* 0x000fca0007f1e0ff */
[----:B------:R-:W-:-:S06]  /*1480*/  IMAD.X R24, RZ, RZ, R24, P0 ;  /* 0x000000ffff187224 */ /* 0x000fcc00000e0618 */
[----:B------:R-:W-:Y:S05]  /*1490*/  @P6 BRA `(.L_x_45) ;  /* 0xffffffec00646947 */ /* 0x000fea000383ffff */
[----:B------:R-:W-:Y:S05]  /*14a0*/  BSYNC.RECONVERGENT B6 ;  /* 0x0000000000067941 */ /* 0x000fea0003800200 */
.L_x_28:
[----:B------:R-:W-:-:S04]  /*14b0*/  LOP3.LUT R0, R23, 0xf, RZ, 0xc0, !PT ;  /* 0x0000000f17007812 */ /* 0x000fc800078ec0ff */
[----:B------:R-:W-:-:S13]  /*14c0*/  ISETP.NE.AND P0, PT, R0, RZ, PT ;  /* 0x000000ff0000720c */ /* 0x000fda0003f05270 */
[----:B------:R-:W-:Y:S05]  /*14d0*/  @!P0 BRA `(.L_x_46) ;  /* 0x0000001000788947 */ /* 0x000fea0003800000 */
[----:B------:R-:W-:-:S05]  /*14e0*/  VIADD R0, R0, 0xffffffff ;  /* 0xffffffff00007836 */ /* 0x000fca0000000000 */
[----:B------:R-:W-:-:S13]  /*14f0*/  ISETP.GE.U32.AND P0, PT, R0, 0x7, PT ;  /* 0x000000070000780c */ /* 0x000fda0003f06070 */
[----:B------:R-:W-:Y:S05]  /*1500*/  @!P0 BRA `(.L_x_47) ;  /* 0x00000008003c8947 */ /* 0x000fea0003800000 */
        /* <DEDUP_REMOVED lines=16> */
.L_x_48:
[----:B------:R-:W0:Y:S01]  /*1610*/  LDC.64 R6, c[0x0][0x380] ;  /* 0x0000e000ff067b82 */ /* 0x000e220000000a00 */
[----:B------:R-:W1:Y:S01]  /*1620*/  LDCU.64 UR4, c[0x4][0x10] ;  /* 0x01000200ff0477ac */ /* 0x000e620008000a00 */
[----:B0-----:R-:W2:Y:S04]  /*1630*/  LDG.E R3, desc[UR36][R6.64+0x4] ;  /* 0x0000042406037981 */ /* 0x001ea8000c1e1900 */
[----:B------:R-:W3:Y:S01]  /*1640*/  LDG.E.64 R4, desc[UR36][R6.64+0x8] ;  /* 0x0000082406047981 */ /* 0x000ee2000c1e1b00 */
[----:B--2---:R-:W-:-:S05]  /*1650*/  IMAD R0, R3, R26, RZ ;  /* 0x0000001a03007224 */ /* 0x004fca00078e02ff */
[----:B------:R-:W-:-:S04]  /*1660*/  IADD3 R3, P0, PT, R17, R0, RZ ;  /* 0x0000000011037210 */ /* 0x000fc80007f1e0ff */
[----:B------:R-:W-:Y:S02]  /*1670*/  LEA.HI.X.SX32 R0, R0, RZ, 0x1, P0 ;  /* 0x000000ff00007211 */ /* 0x000fe400000f0eff */
        /* <DEDUP_REMOVED lines=11> */
.L_x_49:
        /* <DEDUP_REMOVED lines=18> */
.L_x_50:
        /* <DEDUP_REMOVED lines=18> */
.L_x_51:
        /* <DEDUP_REMOVED lines=18> */
.L_x_52:
        /* <DEDUP_REMOVED lines=18> */
.L_x_53:
        /* <DEDUP_REMOVED lines=18> */
.L_x_54:
        /* <DEDUP_REMOVED lines=18> */
.L_x_55:
[----:B------:R-:W-:-:S07]  /*1df0*/  VIADD R17, R17, 0x8 ;  /* 0x0000000811117836 */ /* 0x000fce0000000000 */
.L_x_47:
        /* <DEDUP_REMOVED lines=22> */
.L_x_57:
        /* <DEDUP_REMOVED lines=18> */
.L_x_58:
        /* <DEDUP_REMOVED lines=18> */
.L_x_59:
        /* <DEDUP_REMOVED lines=18> */
.L_x_60:
[----:B------:R-:W-:-:S07]  /*22c0*/  VIADD R17, R17, 0x4 ;  /* 0x0000000411117836 */ /* 0x000fce0000000000 */
.L_x_56:
[----:B------:R-:W-:-:S04]  /*22d0*/  LOP3.LUT R24, R23, 0x3, RZ, 0xc0, !PT ;  /* 0x0000000317187812 */ /* 0x000fc800078ec0ff */
[----:B------:R-:W-:-:S13]  /*22e0*/  ISETP.NE.AND P0, PT, R24, RZ, PT ;  /* 0x000000ff1800720c */ /* 0x000fda0003f05270 */
        /* <DEDUP_REMOVED lines=10> */
[----:B------:R-:W-:Y:S01]  /*2390*/  ISETP.NE.AND P0, PT, R24, 0x1, PT ;  /* 0x000000011800780c */ /* 0x000fe20003f05270 */
[----:B-1----:R-:W-:Y:S02]  /*23a0*/  IMAD.U32 R4, RZ, RZ, UR4 ;  /* 0x00000004ff047e24 */ /* 0x002fe4000f8e00ff */
[----:B------:R-:W-:Y:S01]  /*23b0*/  IMAD.U32 R5, RZ, RZ, UR5 ;  /* 0x00000005ff057e24 */ /* 0x000fe2000f8e00ff */
[----:B------:R-:W-:Y:S01]  /*23c0*/  P2R R0, PR, RZ, 0x1 ;  /* 0x00000001ff007803 */ /* 0x000fe20000000000 */
[----:B------:R-:W-:Y:S02]  /*23d0*/  IMAD.MOV.U32 R6, RZ, RZ, R19 ;  /* 0x000000ffff067224 */ /* 0x000fe400078e0013 */
[----:B------:R-:W-:Y:S01]  /*23e0*/  IMAD.MOV.U32 R7, RZ, RZ, R18 ;  /* 0x000000ffff077224 */ /* 0x000fe200078e0012 */
[----:B--23--:R0:W-:Y:S06]  /*23f0*/  STL.64 [R1], R8 ;  /* 0x0000000801007387 */ /* 0x00c1ec0000100a00 */
[----:B------:R-:W-:-:S07]  /*2400*/  LEPC R20, `(.L_x_61) ;  /* 0x000000001014794e */ /* 0x000fce0000000000 */
[----:B0-----:R-:W-:Y:S05]  /*2410*/  CALL.ABS.NOINC R2 ;  /* 0x0000000002007343 */ /* 0x001fea0003c00000 */
.L_x_61:
[----:B------:R-:W-:-:S13]  /*2420*/  ISETP.NE.AND P6, PT, R24, 0x1, PT ;  /* 0x000000011800780c */ /* 0x000fda0003fc5270 */
[----:B------:R-:W-:Y:S05]  /*2430*/  @!P6 BRA `(.L_x_46) ;  /* 0x0000000000a0e947 */ /* 0x000fea0003800000 */
        /* <DEDUP_REMOVED lines=20> */
.L_x_62:
        /* <DEDUP_REMOVED lines=20> */
.L_x_46:
[----:B------:R-:W-:Y:S01]  /*26c0*/  MOV R0, 0x0 ;  /* 0x0000000000007802 */ /* 0x000fe20000000f00 */
[----:B------:R-:W0:Y:S01]  /*26d0*/  LDCU.64 UR4, c[0x4][0x18] ;  /* 0x01000300ff0477ac */ /* 0x000e220008000a00 */
[----:B------:R-:W-:Y:S02]  /*26e0*/  CS2R R6, SRZ ;  /* 0x0000000000067805 */ /* 0x000fe4000001ff00 */
[----:B------:R1:W2:Y:S01]  /*26f0*/  LDC.64 R2, c[0x4][R0] ;  /* 0x0100000000027b82 */ /* 0x0002a20000000a00 */
[----:B0-----:R-:W-:Y:S02]  /*2700*/  IMAD.U32 R4, RZ, RZ, UR4 ;  /* 0x00000004ff047e24 */ /* 0x001fe4000f8e00ff */
[----:B-1----:R-:W-:-:S07]  /*2710*/  IMAD.U32 R5, RZ, RZ, UR5 ;  /* 0x00000005ff057e24 */ /* 0x002fce000f8e00ff */
[----:B------:R-:W-:-:S07]  /*2720*/  LEPC R20, `(.L_x_63) ;  /* 0x000000001014794e */ /* 0x000fce0000000000 */
[----:B--2---:R-:W-:Y:S05]  /*2730*/  CALL.ABS.NOINC R2 ;  /* 0x0000000002007343 */ /* 0x004fea0003c00000 */
.L_x_63:
[----:B------:R-:W-:-:S05]  /*2740*/  VIADD R26, R26, 0x1 ;  /* 0x000000011a1a7836 */ /* 0x000fca0000000000 */
[----:B------:R-:W-:-:S13]  /*2750*/  ISETP.NE.AND P0, PT, R26, R22, PT ;  /* 0x000000161a00720c */ /* 0x000fda0003f05270 */
[----:B------:R-:W-:Y:S05]  /*2760*/  @P0 BRA `(.L_x_64) ;  /* 0xffffffd800940947 */ /* 0x000fea000383ffff */
[----:B------:R-:W-:Y:S05]  /*2770*/  BSYNC.RECONVERGENT B7 ;  /* 0x0000000000077941 */ /* 0x000fea0003800200 */
.L_x_27:
[----:B------:R-:W-:Y:S05]  /*2780*/  BRA `(.L_x_65) ;  /* 0x0000000000e47947 */ /* 0x000fea0003800000 */
.L_x_26:
[C---:B------:R-:W-:Y:S02]  /*2790*/  ISETP.GE.U32.AND P0, PT, R22.reuse, 0x4, PT ;  /* 0x000000041600780c */ /* 0x040fe40003f06070 */
[----:B------:R-:W-:-:S11]  /*27a0*/  LOP3.LUT R16, R22, 0x3, RZ, 0xc0, !PT ;  /* 0x0000000316107812 */ /* 0x000fd600078ec0ff */
[----:B------:R-:W-:Y:S05]  /*27b0*/  @!P0 BRA `(.L_x_66) ;  /* 0x0000000000988947 */ /* 0x000fea0003800000 */
[----:B------:R-:W-:Y:S01]  /*27c0*/  BSSY.RECONVERGENT B6, `(.L_x_66) ;  /* 0x0000025000067945 */ /* 0x000fe20003800200 */
[----:B------:R-:W-:Y:S01]  /*27d0*/  LOP3.LUT R22, R22, 0x7ffffffc, RZ, 0xc0, !PT ;  /* 0x7ffffffc16167812 */ /* 0x000fe200078ec0ff */
[----:B------:R-:W-:-:S07]  /*27e0*/  IMAD.MOV.U32 R17, RZ, RZ, RZ ;  /* 0x000000ffff117224 */ /* 0x000fce00078e00ff */
.L_x_71:
[----:B------:R-:W-:Y:S01]  /*27f0*/  MOV R2, 0x0 ;  /* 0x0000000000027802 */ /* 0x000fe20000000f00 */
[----:B------:R-:W0:Y:S01]  /*2800*/  LDCU.64 UR4, c[0x4][0x18] ;  /* 0x01000300ff0477ac */ /* 0x000e220008000a00 */
[----:B------:R-:W-:Y:S01]  /*2810*/  VIADD R17, R17, 0x4 ;  /* 0x0000000411117836 */ /* 0x000fe20000000000 */
[----:B------:R-:W-:Y:S01]  /*2820*/  CS2R R6, SRZ ;  /* 0x0000000000067805 */ /* 0x000fe2000001ff00 */
[----:B------:R1:W2:Y:S03]  /*2830*/  LDC.64 R8, c[0x4][R2] ;  /* 0x0100000002087b82 */ /* 0x0002a60000000a00 */
[----:B------:R-:W-:-:S04]  /*2840*/  ISETP.NE.AND P0, PT, R17, R22, PT ;  /* 0x000000161100720c */ /* 0x000fc80003f05270 */
[----:B------:R-:W-:Y:S01]  /*2850*/  P2R R18, PR, RZ, 0x1 ;  /* 0x00000001ff127803 */ /* 0x000fe20000000000 */
[----:B0-----:R-:W-:Y:S02]  /*2860*/  IMAD.U32 R4, RZ, RZ, UR4 ;  /* 0x00000004ff047e24 */ /* 0x001fe4000f8e00ff */
[----:B-1----:R-:W-:-:S07]  /*2870*/  IMAD.U32 R5, RZ, RZ, UR5 ;  /* 0x00000005ff057e24 */ /* 0x002fce000f8e00ff */
[----:B------:R-:W-:-:S07]  /*2880*/  LEPC R20, `(.L_x_67) ;  /* 0x000000001014794e */ /* 0x000fce0000000000 */
[----:B--2---:R-:W-:Y:S05]  /*2890*/  CALL.ABS.NOINC R8 ;  /* 0x0000000008007343 */ /* 0x004fea0003c00000 */
.L_x_67:
[----:B------:R0:W1:Y:S01]  /*28a0*/  LDC.64 R8, c[0x4][R2] ;  /* 0x0100000002087b82 */ /* 0x0000620000000a00 */
[----:B------:R-:W2:Y:S01]  /*28b0*/  LDCU.64 UR4, c[0x4][0x18] ;  /* 0x01000300ff0477ac */ /* 0x000ea20008000a00 */
[----:B------:R-:W-:Y:S01]  /*28c0*/  CS2R R6, SRZ ;  /* 0x0000000000067805 */ /* 0x000fe2000001ff00 */
[----:B--2---:R-:W-:Y:S02]  /*28d0*/  IMAD.U32 R4, RZ, RZ, UR4 ;  /* 0x00000004ff047e24 */ /* 0x004fe4000f8e00ff */
[----:B0-----:R-:W-:-:S07]  /*28e0*/  IMAD.U32 R5, RZ, RZ, UR5 ;  /* 0x00000005ff057e24 */ /* 0x001fce000f8e00ff */
[----:B------:R-:W-:-:S07]  /*28f0*/  LEPC R20, `(.L_x_68) ;  /* 0x000000001014794e */ /* 0x000fce0000000000 */
[----:B-1----:R-:W-:Y:S05]  /*2900*/  CALL.ABS.NOINC R8 ;  /* 0x0000000008007343 */ /* 0x002fea0003c00000 */
.L_x_68:
[----:B------:R0:W1:Y:S01]  /*2910*/  LDC.64 R8, c[0x4][R2] ;  /* 0x0100000002087b82 */ /* 0x0000620000000a00 */
[----:B------:R-:W2:Y:S01]  /*2920*/  LDCU.64 UR4, c[0x4][0x18] ;  /* 0x01000300ff0477ac */ /* 0x000ea20008000a00 */
[----:B------:R-:W-:Y:S01]  /*2930*/  CS2R R6, SRZ ;  /* 0x0000000000067805 */ /* 0x000fe2000001ff00 */
[----:B--2---:R-:W-:Y:S02]  /*2940*/  IMAD.U32 R4, RZ, RZ, UR4 ;  /* 0x00000004ff047e24 */ /* 0x004fe4000f8e00ff */
[----:B0-----:R-:W-:-:S07]  /*2950*/  IMAD.U32 R5, RZ, RZ, UR5 ;  /* 0x00000005ff057e24 */ /* 0x001fce000f8e00ff */
[----:B------:R-:W-:-:S07]  /*2960*/  LEPC R20, `(.L_x_69) ;  /* 0x000000001014794e */ /* 0x000fce0000000000 */
[----:B-1----:R-:W-:Y:S05]  /*2970*/  CALL.ABS.NOINC R8 ;  /* 0x0000000008007343 */ /* 0x002fea0003c00000 */
.L_x_69:
[----:B------:R-:W0:Y:S01]  /*2980*/  LDC.64 R2, c[0x4][R2] ;  /* 0x0100000002027b82 */ /* 0x000e220000000a00 */
[----:B------:R-:W1:Y:S01]  /*2990*/  LDCU.64 UR4, c[0x4][0x18] ;  /* 0x01000300ff0477ac */ /* 0x000e620008000a00 */
[----:B------:R-:W-:Y:S01]  /*29a0*/  CS2R R6, SRZ ;  /* 0x0000000000067805 */ /* 0x000fe2000001ff00 */
[----:B-1----:R-:W-:Y:S02]  /*29b0*/  IMAD.U32 R4, RZ, RZ, UR4 ;  /* 0x00000004ff047e24 */ /* 0x002fe4000f8e00ff */
[----:B------:R-:W-:-:S07]  /*29c0*/  IMAD.U32 R5, RZ, RZ, UR5 ;  /* 0x00000005ff057e24 */ /* 0x000fce000f8e00ff */
[----:B------:R-:W-:-:S07]  /*29d0*/  LEPC R20, `(.L_x_70) ;  /* 0x000000001014794e */ /* 0x000fce0000000000 */
[----:B0-----:R-:W-:Y:S05]  /*29e0*/  CALL.ABS.NOINC R2 ;  /* 0x0000000002007343 */ /* 0x001fea0003c00000 */
.L_x_70:
[----:B------:R-:W-:-:S13]  /*29f0*/  ISETP.NE.AND P6, PT, R18, RZ, PT ;  /* 0x000000ff1200720c */ /* 0x000fda0003fc5270 */
[----:B------:R-:W-:Y:S05]  /*2a00*/  @P6 BRA `(.L_x_71) ;  /* 0xfffffffc00786947 */ /* 0x000fea000383ffff */
[----:B------:R-:W-:Y:S05]  /*2a10*/  BSYNC.RECONVERGENT B6 ;  /* 0x0000000000067941 */ /* 0x000fea0003800200 */
.L_x_66:
[----:B------:R-:W-:-:S13]  /*2a20*/  ISETP.NE.AND P0, PT, R16, RZ, PT ;  /* 0x000000ff1000720c */ /* 0x000fda0003f05270 */
[----:B------:R-:W-:Y:S05]  /*2a30*/  @!P0 BRA `(.L_x_65) ;  /* 0x0000000000388947 */ /* 0x000fea0003800000 */
[----:B------:R-:W-:-:S07]  /*2a40*/  IMAD.MOV.U32 R17, RZ, RZ, RZ ;  /* 0x000000ffff117224 */ /* 0x000fce00078e00ff */
.L_x_73:
[----:B------:R-:W0:Y:S01]  /*2a50*/  LDCU.64 UR4, c[0x4][0x18] ;  /* 0x01000300ff0477ac */ /* 0x000e220008000a00 */
[----:B------:R-:W-:Y:S01]  /*2a60*/  VIADD R17, R17, 0x1 ;  /* 0x0000000111117836 */ /* 0x000fe20000000000 */
[----:B------:R-:W-:Y:S02]  /*2a70*/  MOV R0, 0x0 ;  /* 0x0000000000007802 */ /* 0x000fe40000000f00 */
[----:B------:R-:W-:Y:S02]  /*2a80*/  CS2R R6, SRZ ;  /* 0x0000000000067805 */ /* 0x000fe4000001ff00 */
[----:B------:R-:W-:Y:S01]  /*2a90*/  ISETP.NE.AND P0, PT, R17, R16, PT ;  /* 0x000000101100720c */ /* 0x000fe20003f05270 */
[----:B------:R1:W2:Y:S03]  /*2aa0*/  LDC.64 R2, c[0x4][R0] ;  /* 0x0100000000027b82 */ /* 0x0002a60000000a00 */
[----:B-1----:R-:W-:Y:S01]  /*2ab0*/  P2R R0, PR, RZ, 0x1 ;  /* 0x00000001ff007803 */ /* 0x002fe20000000000 */
[----:B0-----:R-:W-:-:S02]  /*2ac0*/  IMAD.U32 R4, RZ, RZ, UR4 ;  /* 0x00000004ff047e24 */ /* 0x001fc4000f8e00ff */
[----:B------:R-:W-:-:S07]  /*2ad0*/  IMAD.U32 R5, RZ, RZ, UR5 ;  /* 0x00000005ff057e24 */ /* 0x000fce000f8e00ff */
[----:B------:R-:W-:-:S07]  /*2ae0*/  LEPC R20, `(.L_x_72) ;  /* 0x000000001014794e */ /* 0x000fce0000000000 */
[----:B--2---:R-:W-:Y:S05]  /*2af0*/  CALL.ABS.NOINC R2 ;  /* 0x0000000002007343 */ /* 0x004fea0003c00000 */
.L_x_72:
[----:B------:R-:W-:-:S13]  /*2b00*/  ISETP.NE.AND P6, PT, R17, R16, PT ;  /* 0x000000101100720c */ /* 0x000fda0003fc5270 */
[----:B------:R-:W-:Y:S05]  /*2b10*/  @P6 BRA `(.L_x_73) ;  /* 0xfffffffc00cc6947 */ /* 0x000fea000383ffff */
.L_x_65:
[----:B------:R-:W-:Y:S05]  /*2b20*/  BSYNC.RECONVERGENT B8 ;  /* 0x0000000000087941 */ /* 0x000fea0003800200 */
.L_x_25:
        /* <DEDUP_REMOVED lines=8> */
.L_x_74:
[----:B------:R-:W-:Y:S05]  /*2bb0*/  EXIT ;  /* 0x000000000000794d */ /* 0x000fea0003800000 */
.L_x_75:
        /* <DEDUP_REMOVED lines=12> */
.L_x_78:


//--------------------- .nv.global.init           --------------------------
	.section	.nv.global.init,"aw",@progbits
.nv.global.init:
	.type		$str$2,@object
	.size		$str$2,($str$1 - $str$2)
$str$2:
        /*0000*/ 	.byte	0x0a, 0x00
	.type		$str$1,@object
	.size		$str$1,($str$3 - $str$1)
$str$1:
        /*0002*/ 	.byte	0x25, 0x6c, 0x66, 0x20, 0x00
	.type		$str$3,@object
	.size		$str$3,($str - $str$3)
$str$3:
        /*0007*/ 	.byte	0x64, 0x6f, 0x65, 0x73, 0x20, 0x6e, 0x6f, 0x74, 0x20, 0x6d, 0x61, 0x74, 0x63, 0x68, 0x21, 0x00
	.type		$str,@object
	.size		$str,(.L_0 - $str)
$str:
        /*0017*/ 	.byte	0x44, 0x69, 0x6d, 0x20, 0x78, 0x20, 0x25, 0x64, 0x2c, 0x20, 0x44, 0x69, 0x6d, 0x20, 0x79, 0x20
        /*0027*/ 	.byte	0x25, 0x64, 0x0a, 0x00
.L_0:


//--------------------- .nv.shared.reserved.0     --------------------------
	.section	.nv.shared.reserved.0,"aw",@nobits
	.weak		__nv_reservedSMEM_offset_0_alias
	.size		__nv_reservedSMEM_offset_0_alias, 0, 64
	.other		__nv_reservedSMEM_offset_0_alias,@"STO_CUDA_RESERVED_SHARED STV_DEFAULT"
__nv_reservedSMEM_offset_0_alias:
	.zero		0
	.zero		64


//--------------------- .nv.constant0._Z13d_multMat_thdP6MatrixS0_S0_ --------------------------
	.section	.nv.constant0._Z13d_multMat_thdP6MatrixS0_S0_,"a",@progbits
	.sectionflags	@""
	.align	4
.nv.constant0._Z13d_multMat_thdP6MatrixS0_S0_:
	.zero		920


//--------------------- .nv.constant0._Z9d_multMatP6MatrixS0_S0_ --------------------------
	.section	.nv.constant0._Z9d_multMatP6MatrixS0_S0_,"a",@progbits
	.sectionflags	@""
	.align	4
.nv.constant0._Z9d_multMatP6MatrixS0_S0_:
	.zero		920


//--------------------- .nv.constant0._Z10d_printMatP6Matrix --------------------------
	.section	.nv.constant0._Z10d_printMatP6Matrix,"a",@progbits
	.sectionflags	@""
	.align	4
.nv.constant0._Z10d_printMatP6Matrix:
	.zero		904


//--------------------- SYMBOLS --------------------------

	.type		.nv.reservedSmem.offset0,@object
	.size		.nv.reservedSmem.offset0,0x4
	.type		vprintf,@function
